//
// Generated by NVIDIA NVVM Compiler
//
// Compiler Build ID: CL-36424714
// Cuda compilation tools, release 13.0, V13.0.88
// Based on NVVM 20.0.0
//

.version 9.0
.target sm_100
.address_size 64

	// .globl	_Z26transform_sapien_to_renderPrPfPiS2_S_S_S2_S_ii

.visible .entry _Z26transform_sapien_to_renderPrPfPiS2_S_S_S2_S_ii(
	.param .u64 .ptr .align 1 _Z26transform_sapien_to_renderPrPfPiS2_S_S_S2_S_ii_param_0,
	.param .u64 .ptr .align 1 _Z26transform_sapien_to_renderPrPfPiS2_S_S_S2_S_ii_param_1,
	.param .u64 .ptr .align 1 _Z26transform_sapien_to_renderPrPfPiS2_S_S_S2_S_ii_param_2,
	.param .u64 .ptr .align 1 _Z26transform_sapien_to_renderPrPfPiS2_S_S_S2_S_ii_param_3,
	.param .u64 .ptr .align 1 _Z26transform_sapien_to_renderPrPfPiS2_S_S_S2_S_ii_param_4,
	.param .u64 .ptr .align 1 _Z26transform_sapien_to_renderPrPfPiS2_S_S_S2_S_ii_param_5,
	.param .u64 .ptr .align 1 _Z26transform_sapien_to_renderPrPfPiS2_S_S_S2_S_ii_param_6,
	.param .u32 _Z26transform_sapien_to_renderPrPfPiS2_S_S_S2_S_ii_param_7,
	.param .u32 _Z26transform_sapien_to_renderPrPfPiS2_S_S_S2_S_ii_param_8
)
{
	.reg .pred 	%p<2>;
	.reg .b32 	%r<16>;
	.reg .b32 	%f<126>;
	.reg .b64 	%rd<35>;

	ld.param.u64 	%rd2, [_Z26transform_sapien_to_renderPrPfPiS2_S_S_S2_S_ii_param_1];
	ld.param.u64 	%rd4, [_Z26transform_sapien_to_renderPrPfPiS2_S_S_S2_S_ii_param_3];
	ld.param.u64 	%rd5, [_Z26transform_sapien_to_renderPrPfPiS2_S_S_S2_S_ii_param_4];
	ld.param.u32 	%r2, [_Z26transform_sapien_to_renderPrPfPiS2_S_S_S2_S_ii_param_7];
	ld.param.u32 	%r3, [_Z26transform_sapien_to_renderPrPfPiS2_S_S_S2_S_ii_param_8];
	mov.u32 	%r4, %ctaid.x;
	mov.u32 	%r5, %ntid.x;
	mov.u32 	%r6, %tid.x;
	mad.lo.s32 	%r1, %r4, %r5, %r6;
	setp.ge.s32 	%p1, %r1, %r3;
	@%p1 bra 	$L__BB0_2;
	ld.param.u64 	%rd34, [_Z26transform_sapien_to_renderPrPfPiS2_S_S_S2_S_ii_param_6];
	ld.param.u64 	%rd33, [_Z26transform_sapien_to_renderPrPfPiS2_S_S_S2_S_ii_param_5];
	ld.param.u64 	%rd32, [_Z26transform_sapien_to_renderPrPfPiS2_S_S_S2_S_ii_param_2];
	ld.param.u64 	%rd31, [_Z26transform_sapien_to_renderPrPfPiS2_S_S_S2_S_ii_param_0];
	cvta.to.global.u64 	%rd8, %rd5;
	cvta.to.global.u64 	%rd9, %rd4;
	cvta.to.global.u64 	%rd10, %rd33;
	cvta.to.global.u64 	%rd11, %rd34;
	cvta.to.global.u64 	%rd12, %rd2;
	cvta.to.global.u64 	%rd13, %rd32;
	cvta.to.global.u64 	%rd14, %rd31;
	mul.lo.s32 	%r7, %r1, 3;
	mul.wide.s32 	%rd15, %r7, 4;
	add.s64 	%rd16, %rd8, %rd15;
	ld.global.nc.f32 	%f1, [%rd16];
	ld.global.nc.f32 	%f2, [%rd16+4];
	ld.global.nc.f32 	%f3, [%rd16+8];
	mul.lo.s32 	%r8, %r1, 7;
	mul.wide.s32 	%rd17, %r8, 4;
	add.s64 	%rd18, %rd9, %rd17;
	ld.global.nc.f32 	%f4, [%rd18];
	ld.global.nc.f32 	%f5, [%rd18+4];
	ld.global.nc.f32 	%f6, [%rd18+8];
	ld.global.nc.f32 	%f7, [%rd18+12];
	ld.global.nc.f32 	%f8, [%rd18+16];
	ld.global.nc.f32 	%f9, [%rd18+20];
	ld.global.nc.f32 	%f10, [%rd18+24];
	mul.wide.s32 	%rd19, %r1, 4;
	add.s64 	%rd20, %rd10, %rd19;
	ld.global.nc.u32 	%r9, [%rd20];
	mul.lo.s32 	%r10, %r9, %r2;
	mul.wide.s32 	%rd21, %r10, 4;
	add.s64 	%rd22, %rd11, %rd21;
	ld.global.nc.f32 	%f11, [%rd22];
	ld.global.nc.f32 	%f12, [%rd22+4];
	ld.global.nc.f32 	%f13, [%rd22+8];
	ld.global.nc.f32 	%f14, [%rd22+12];
	ld.global.nc.f32 	%f15, [%rd22+16];
	ld.global.nc.f32 	%f16, [%rd22+20];
	ld.global.nc.f32 	%f17, [%rd22+24];
	mul.f32 	%f18, %f5, %f16;
	fma.rn.f32 	%f19, %f4, %f15, %f18;
	fma.rn.f32 	%f20, %f6, %f17, %f19;
	add.f32 	%f21, %f20, %f20;
	mul.f32 	%f22, %f14, %f14;
	mul.f32 	%f23, %f16, %f16;
	fma.rn.f32 	%f24, %f15, %f15, %f23;
	fma.rn.f32 	%f25, %f17, %f17, %f24;
	sub.f32 	%f26, %f22, %f25;
	mul.f32 	%f27, %f4, %f26;
	mul.f32 	%f28, %f5, %f26;
	mul.f32 	%f29, %f6, %f26;
	fma.rn.f32 	%f30, %f15, %f21, %f27;
	fma.rn.f32 	%f31, %f16, %f21, %f28;
	fma.rn.f32 	%f32, %f17, %f21, %f29;
	add.f32 	%f33, %f14, %f14;
	mul.f32 	%f34, %f6, %f16;
	mul.f32 	%f35, %f5, %f17;
	sub.f32 	%f36, %f34, %f35;
	mul.f32 	%f37, %f4, %f17;
	mul.f32 	%f38, %f6, %f15;
	sub.f32 	%f39, %f37, %f38;
	mul.f32 	%f40, %f5, %f15;
	mul.f32 	%f41, %f4, %f16;
	sub.f32 	%f42, %f40, %f41;
	fma.rn.f32 	%f43, %f33, %f36, %f30;
	fma.rn.f32 	%f44, %f33, %f39, %f31;
	fma.rn.f32 	%f45, %f33, %f42, %f32;
	add.f32 	%f46, %f11, %f43;
	add.f32 	%f47, %f12, %f44;
	add.f32 	%f48, %f13, %f45;
	mul.f32 	%f49, %f7, %f14;
	mul.f32 	%f50, %f8, %f15;
	sub.f32 	%f51, %f49, %f50;
	mul.f32 	%f52, %f9, %f16;
	sub.f32 	%f53, %f51, %f52;
	mul.f32 	%f54, %f10, %f17;
	sub.f32 	%f55, %f53, %f54;
	mul.f32 	%f56, %f7, %f15;
	fma.rn.f32 	%f57, %f8, %f14, %f56;
	fma.rn.f32 	%f58, %f10, %f16, %f57;
	mul.f32 	%f59, %f9, %f17;
	sub.f32 	%f60, %f58, %f59;
	mul.f32 	%f61, %f7, %f16;
	fma.rn.f32 	%f62, %f9, %f14, %f61;
	fma.rn.f32 	%f63, %f8, %f17, %f62;
	mul.f32 	%f64, %f10, %f15;
	sub.f32 	%f65, %f63, %f64;
	mul.f32 	%f66, %f7, %f17;
	fma.rn.f32 	%f67, %f10, %f14, %f66;
	fma.rn.f32 	%f68, %f9, %f15, %f67;
	mul.f32 	%f69, %f8, %f16;
	sub.f32 	%f70, %f68, %f69;
	add.s64 	%rd23, %rd12, %rd19;
	ld.global.nc.u32 	%r11, [%rd23];
	add.s64 	%rd24, %rd13, %rd19;
	ld.global.nc.u32 	%r12, [%rd24];
	mul.wide.s32 	%rd25, %r11, 8;
	add.s64 	%rd26, %rd14, %rd25;
	ld.global.nc.u64 	%rd27, [%rd26];
	cvta.to.global.u64 	%rd28, %rd27;
	shl.b32 	%r13, %r12, 4;
	mul.wide.s32 	%rd29, %r13, 4;
	add.s64 	%rd30, %rd28, %rd29;
	mul.f32 	%f71, %f65, 0f00000000;
	add.f32 	%f72, %f60, %f71;
	mul.f32 	%f73, %f70, 0f00000000;
	add.f32 	%f74, %f72, %f73;
	add.f32 	%f75, %f74, %f74;
	mul.f32 	%f76, %f55, %f55;
	mul.f32 	%f77, %f65, %f65;
	fma.rn.f32 	%f78, %f60, %f60, %f77;
	fma.rn.f32 	%f79, %f70, %f70, %f78;
	sub.f32 	%f80, %f76, %f79;
	mul.f32 	%f81, %f80, 0f00000000;
	fma.rn.f32 	%f82, %f60, %f75, %f80;
	fma.rn.f32 	%f83, %f65, %f75, %f81;
	fma.rn.f32 	%f84, %f70, %f75, %f81;
	add.f32 	%f85, %f55, %f55;
	sub.f32 	%f86, %f71, %f73;
	mul.f32 	%f87, %f60, 0f00000000;
	sub.f32 	%f88, %f70, %f87;
	sub.f32 	%f89, %f87, %f65;
	fma.rn.f32 	%f90, %f85, %f86, %f82;
	fma.rn.f32 	%f91, %f85, %f88, %f83;
	fma.rn.f32 	%f92, %f85, %f89, %f84;
	add.f32 	%f93, %f87, %f65;
	add.f32 	%f94, %f93, %f73;
	add.f32 	%f95, %f94, %f94;
	fma.rn.f32 	%f96, %f60, %f95, %f81;
	fma.rn.f32 	%f97, %f65, %f95, %f80;
	fma.rn.f32 	%f98, %f70, %f95, %f81;
	sub.f32 	%f99, %f71, %f70;
	sub.f32 	%f100, %f73, %f87;
	sub.f32 	%f101, %f60, %f71;
	fma.rn.f32 	%f102, %f85, %f99, %f96;
	fma.rn.f32 	%f103, %f85, %f100, %f97;
	fma.rn.f32 	%f104, %f85, %f101, %f98;
	add.f32 	%f105, %f87, %f71;
	add.f32 	%f106, %f70, %f105;
	add.f32 	%f107, %f106, %f106;
	fma.rn.f32 	%f108, %f60, %f107, %f81;
	fma.rn.f32 	%f109, %f65, %f107, %f81;
	fma.rn.f32 	%f110, %f70, %f107, %f80;
	sub.f32 	%f111, %f65, %f73;
	sub.f32 	%f112, %f73, %f60;
	sub.f32 	%f113, %f87, %f71;
	fma.rn.f32 	%f114, %f85, %f111, %f108;
	fma.rn.f32 	%f115, %f85, %f112, %f109;
	fma.rn.f32 	%f116, %f85, %f113, %f110;
	mul.f32 	%f117, %f1, %f90;
	st.global.f32 	[%rd30], %f117;
	mul.f32 	%f118, %f1, %f91;
	st.global.f32 	[%rd30+4], %f118;
	mul.f32 	%f119, %f1, %f92;
	st.global.f32 	[%rd30+8], %f119;
	mov.b32 	%r14, 0;
	st.global.u32 	[%rd30+12], %r14;
	mul.f32 	%f120, %f2, %f102;
	st.global.f32 	[%rd30+16], %f120;
	mul.f32 	%f121, %f2, %f103;
	st.global.f32 	[%rd30+20], %f121;
	mul.f32 	%f122, %f2, %f104;
	st.global.f32 	[%rd30+24], %f122;
	st.global.u32 	[%rd30+28], %r14;
	mul.f32 	%f123, %f3, %f114;
	st.global.f32 	[%rd30+32], %f123;
	mul.f32 	%f124, %f3, %f115;
	st.global.f32 	[%rd30+36], %f124;
	mul.f32 	%f125, %f3, %f116;
	st.global.f32 	[%rd30+40], %f125;
	st.global.u32 	[%rd30+44], %r14;
	st.global.f32 	[%rd30+48], %f46;
	st.global.f32 	[%rd30+52], %f47;
	st.global.f32 	[%rd30+56], %f48;
	mov.b32 	%r15, 1065353216;
	st.global.u32 	[%rd30+60], %r15;
$L__BB0_2:
	ret;

}
	// .globl	_Z37transform_sapien_to_camera_view_modelPrPfS_PiS_ii
.visible .entry _Z37transform_sapien_to_camera_view_modelPrPfS_PiS_ii(
	.param .u64 .ptr .align 1 _Z37transform_sapien_to_camera_view_modelPrPfS_PiS_ii_param_0,
	.param .u64 .ptr .align 1 _Z37transform_sapien_to_camera_view_modelPrPfS_PiS_ii_param_1,
	.param .u64 .ptr .align 1 _Z37transform_sapien_to_camera_view_modelPrPfS_PiS_ii_param_2,
	.param .u64 .ptr .align 1 _Z37transform_sapien_to_camera_view_modelPrPfS_PiS_ii_param_3,
	.param .u32 _Z37transform_sapien_to_camera_view_modelPrPfS_PiS_ii_param_4,
	.param .u32 _Z37transform_sapien_to_camera_view_modelPrPfS_PiS_ii_param_5
)
{
	.reg .pred 	%p<2>;
	.reg .b32 	%r<12>;
	.reg .b32 	%f<193>;
	.reg .b64 	%rd<22>;

	ld.param.u64 	%rd4, [_Z37transform_sapien_to_camera_view_modelPrPfS_PiS_ii_param_3];
	ld.param.u32 	%r2, [_Z37transform_sapien_to_camera_view_modelPrPfS_PiS_ii_param_4];
	ld.param.u32 	%r3, [_Z37transform_sapien_to_camera_view_modelPrPfS_PiS_ii_param_5];
	mov.u32 	%r4, %ctaid.x;
	mov.u32 	%r5, %ntid.x;
	mov.u32 	%r6, %tid.x;
	mad.lo.s32 	%r1, %r4, %r5, %r6;
	setp.ge.s32 	%p1, %r1, %r3;
	@%p1 bra 	$L__BB1_2;
	ld.param.u64 	%rd21, [_Z37transform_sapien_to_camera_view_modelPrPfS_PiS_ii_param_2];
	ld.param.u64 	%rd20, [_Z37transform_sapien_to_camera_view_modelPrPfS_PiS_ii_param_1];
	ld.param.u64 	%rd19, [_Z37transform_sapien_to_camera_view_modelPrPfS_PiS_ii_param_0];
	cvta.to.global.u64 	%rd5, %rd20;
	cvta.to.global.u64 	%rd6, %rd21;
	cvta.to.global.u64 	%rd7, %rd4;
	cvta.to.global.u64 	%rd8, %rd19;
	mul.lo.s32 	%r7, %r1, 7;
	mul.wide.s32 	%rd9, %r7, 4;
	add.s64 	%rd10, %rd5, %rd9;
	ld.global.nc.f32 	%f1, [%rd10];
	ld.global.nc.f32 	%f2, [%rd10+4];
	ld.global.nc.f32 	%f3, [%rd10+8];
	ld.global.nc.f32 	%f4, [%rd10+12];
	ld.global.nc.f32 	%f5, [%rd10+16];
	ld.global.nc.f32 	%f6, [%rd10+20];
	ld.global.nc.f32 	%f7, [%rd10+24];
	mul.wide.s32 	%rd11, %r1, 4;
	add.s64 	%rd12, %rd6, %rd11;
	ld.global.nc.u32 	%r8, [%rd12];
	mul.lo.s32 	%r9, %r8, %r2;
	mul.wide.s32 	%rd13, %r9, 4;
	add.s64 	%rd14, %rd7, %rd13;
	ld.global.nc.f32 	%f8, [%rd14];
	ld.global.nc.f32 	%f9, [%rd14+4];
	ld.global.nc.f32 	%f10, [%rd14+8];
	ld.global.nc.f32 	%f11, [%rd14+12];
	ld.global.nc.f32 	%f12, [%rd14+16];
	ld.global.nc.f32 	%f13, [%rd14+20];
	ld.global.nc.f32 	%f14, [%rd14+24];
	mul.f32 	%f15, %f2, %f13;
	fma.rn.f32 	%f16, %f1, %f12, %f15;
	fma.rn.f32 	%f17, %f3, %f14, %f16;
	add.f32 	%f18, %f17, %f17;
	mul.f32 	%f19, %f11, %f11;
	mul.f32 	%f20, %f13, %f13;
	fma.rn.f32 	%f21, %f12, %f12, %f20;
	fma.rn.f32 	%f22, %f14, %f14, %f21;
	sub.f32 	%f23, %f19, %f22;
	mul.f32 	%f24, %f1, %f23;
	mul.f32 	%f25, %f2, %f23;
	mul.f32 	%f26, %f3, %f23;
	fma.rn.f32 	%f27, %f12, %f18, %f24;
	fma.rn.f32 	%f28, %f13, %f18, %f25;
	fma.rn.f32 	%f29, %f14, %f18, %f26;
	add.f32 	%f30, %f11, %f11;
	mul.f32 	%f31, %f3, %f13;
	mul.f32 	%f32, %f2, %f14;
	sub.f32 	%f33, %f31, %f32;
	mul.f32 	%f34, %f1, %f14;
	mul.f32 	%f35, %f3, %f12;
	sub.f32 	%f36, %f34, %f35;
	mul.f32 	%f37, %f2, %f12;
	mul.f32 	%f38, %f1, %f13;
	sub.f32 	%f39, %f37, %f38;
	fma.rn.f32 	%f40, %f30, %f33, %f27;
	fma.rn.f32 	%f41, %f30, %f36, %f28;
	fma.rn.f32 	%f42, %f30, %f39, %f29;
	add.f32 	%f43, %f8, %f40;
	add.f32 	%f44, %f9, %f41;
	add.f32 	%f45, %f10, %f42;
	mul.f32 	%f46, %f4, %f11;
	mul.f32 	%f47, %f5, %f12;
	sub.f32 	%f48, %f46, %f47;
	mul.f32 	%f49, %f6, %f13;
	sub.f32 	%f50, %f48, %f49;
	mul.f32 	%f51, %f7, %f14;
	sub.f32 	%f52, %f50, %f51;
	mul.f32 	%f53, %f4, %f12;
	fma.rn.f32 	%f54, %f5, %f11, %f53;
	fma.rn.f32 	%f55, %f7, %f13, %f54;
	mul.f32 	%f56, %f6, %f14;
	sub.f32 	%f57, %f55, %f56;
	mul.f32 	%f58, %f4, %f13;
	fma.rn.f32 	%f59, %f6, %f11, %f58;
	fma.rn.f32 	%f60, %f5, %f14, %f59;
	mul.f32 	%f61, %f7, %f12;
	sub.f32 	%f62, %f60, %f61;
	mul.f32 	%f63, %f4, %f14;
	fma.rn.f32 	%f64, %f7, %f11, %f63;
	fma.rn.f32 	%f65, %f6, %f12, %f64;
	mul.f32 	%f66, %f5, %f13;
	sub.f32 	%f67, %f65, %f66;
	mul.wide.s32 	%rd15, %r1, 8;
	add.s64 	%rd16, %rd8, %rd15;
	ld.global.nc.u64 	%rd17, [%rd16];
	cvta.to.global.u64 	%rd18, %rd17;
	neg.f32 	%f68, %f57;
	neg.f32 	%f69, %f62;
	neg.f32 	%f70, %f67;
	neg.f32 	%f71, %f43;
	neg.f32 	%f72, %f44;
	neg.f32 	%f73, %f45;
	mul.f32 	%f74, %f62, %f44;
	fma.rn.f32 	%f75, %f57, %f43, %f74;
	fma.rn.f32 	%f76, %f67, %f45, %f75;
	add.f32 	%f77, %f76, %f76;
	mul.f32 	%f78, %f52, %f52;
	mul.f32 	%f79, %f62, %f62;
	fma.rn.f32 	%f80, %f57, %f57, %f79;
	fma.rn.f32 	%f81, %f67, %f67, %f80;
	sub.f32 	%f82, %f78, %f81;
	mul.f32 	%f83, %f82, %f71;
	mul.f32 	%f84, %f82, %f72;
	mul.f32 	%f85, %f82, %f73;
	mul.f32 	%f86, %f57, %f77;
	sub.f32 	%f87, %f83, %f86;
	mul.f32 	%f88, %f62, %f77;
	sub.f32 	%f89, %f84, %f88;
	mul.f32 	%f90, %f67, %f77;
	sub.f32 	%f91, %f85, %f90;
	add.f32 	%f92, %f52, %f52;
	mul.f32 	%f93, %f62, %f45;
	mul.f32 	%f94, %f67, %f44;
	sub.f32 	%f95, %f93, %f94;
	mul.f32 	%f96, %f67, %f43;
	mul.f32 	%f97, %f57, %f45;
	sub.f32 	%f98, %f96, %f97;
	mul.f32 	%f99, %f57, %f44;
	mul.f32 	%f100, %f62, %f43;
	sub.f32 	%f101, %f99, %f100;
	fma.rn.f32 	%f102, %f92, %f95, %f87;
	fma.rn.f32 	%f103, %f92, %f98, %f89;
	fma.rn.f32 	%f104, %f92, %f101, %f91;
	mul.f32 	%f105, %f62, 0f80000000;
	sub.f32 	%f106, %f105, %f57;
	mul.f32 	%f107, %f67, 0f80000000;
	add.f32 	%f108, %f106, %f107;
	add.f32 	%f109, %f108, %f108;
	mul.f32 	%f110, %f82, 0f00000000;
	mul.f32 	%f111, %f57, %f109;
	sub.f32 	%f112, %f82, %f111;
	mul.f32 	%f113, %f62, %f109;
	sub.f32 	%f114, %f110, %f113;
	mul.f32 	%f115, %f67, %f109;
	sub.f32 	%f116, %f110, %f115;
	sub.f32 	%f117, %f105, %f107;
	mul.f32 	%f118, %f57, 0f80000000;
	sub.f32 	%f119, %f70, %f118;
	add.f32 	%f120, %f118, %f62;
	fma.rn.f32 	%f121, %f92, %f117, %f112;
	fma.rn.f32 	%f122, %f92, %f119, %f114;
	fma.rn.f32 	%f123, %f92, %f120, %f116;
	sub.f32 	%f124, %f118, %f62;
	add.f32 	%f125, %f124, %f107;
	add.f32 	%f126, %f125, %f125;
	mul.f32 	%f127, %f57, %f126;
	sub.f32 	%f128, %f110, %f127;
	mul.f32 	%f129, %f62, %f126;
	sub.f32 	%f130, %f82, %f129;
	mul.f32 	%f131, %f67, %f126;
	sub.f32 	%f132, %f110, %f131;
	add.f32 	%f133, %f105, %f67;
	sub.f32 	%f134, %f107, %f118;
	sub.f32 	%f135, %f68, %f105;
	fma.rn.f32 	%f136, %f92, %f133, %f128;
	fma.rn.f32 	%f137, %f92, %f134, %f130;
	fma.rn.f32 	%f138, %f92, %f135, %f132;
	add.f32 	%f139, %f118, %f105;
	sub.f32 	%f140, %f139, %f67;
	add.f32 	%f141, %f140, %f140;
	mul.f32 	%f142, %f57, %f141;
	sub.f32 	%f143, %f110, %f142;
	mul.f32 	%f144, %f62, %f141;
	sub.f32 	%f145, %f110, %f144;
	mul.f32 	%f146, %f67, %f141;
	sub.f32 	%f147, %f82, %f146;
	sub.f32 	%f148, %f69, %f107;
	add.f32 	%f149, %f57, %f107;
	sub.f32 	%f150, %f118, %f105;
	fma.rn.f32 	%f151, %f92, %f148, %f143;
	fma.rn.f32 	%f152, %f92, %f149, %f145;
	fma.rn.f32 	%f153, %f92, %f150, %f147;
	st.global.f32 	[%rd18], %f121;
	st.global.f32 	[%rd18+4], %f122;
	st.global.f32 	[%rd18+8], %f123;
	mov.b32 	%r10, 0;
	st.global.u32 	[%rd18+12], %r10;
	st.global.f32 	[%rd18+16], %f136;
	st.global.f32 	[%rd18+20], %f137;
	st.global.f32 	[%rd18+24], %f138;
	st.global.u32 	[%rd18+28], %r10;
	st.global.f32 	[%rd18+32], %f151;
	st.global.f32 	[%rd18+36], %f152;
	st.global.f32 	[%rd18+40], %f153;
	st.global.u32 	[%rd18+44], %r10;
	st.global.f32 	[%rd18+48], %f102;
	st.global.f32 	[%rd18+52], %f103;
	st.global.f32 	[%rd18+56], %f104;
	mov.b32 	%r11, 1065353216;
	st.global.u32 	[%rd18+60], %r11;
	mul.f32 	%f154, %f62, 0f00000000;
	add.f32 	%f155, %f57, %f154;
	mul.f32 	%f156, %f67, 0f00000000;
	add.f32 	%f157, %f155, %f156;
	add.f32 	%f158, %f157, %f157;
	fma.rn.f32 	%f159, %f57, %f158, %f82;
	fma.rn.f32 	%f160, %f62, %f158, %f110;
	fma.rn.f32 	%f161, %f67, %f158, %f110;
	sub.f32 	%f162, %f154, %f156;
	mul.f32 	%f163, %f57, 0f00000000;
	sub.f32 	%f164, %f67, %f163;
	sub.f32 	%f165, %f163, %f62;
	fma.rn.f32 	%f166, %f92, %f162, %f159;
	fma.rn.f32 	%f167, %f92, %f164, %f160;
	fma.rn.f32 	%f168, %f92, %f165, %f161;
	add.f32 	%f169, %f163, %f62;
	add.f32 	%f170, %f169, %f156;
	add.f32 	%f171, %f170, %f170;
	fma.rn.f32 	%f172, %f57, %f171, %f110;
	fma.rn.f32 	%f173, %f62, %f171, %f82;
	fma.rn.f32 	%f174, %f67, %f171, %f110;
	sub.f32 	%f175, %f154, %f67;
	sub.f32 	%f176, %f156, %f163;
	sub.f32 	%f177, %f57, %f154;
	fma.rn.f32 	%f178, %f92, %f175, %f172;
	fma.rn.f32 	%f179, %f92, %f176, %f173;
	fma.rn.f32 	%f180, %f92, %f177, %f174;
	add.f32 	%f181, %f163, %f154;
	add.f32 	%f182, %f67, %f181;
	add.f32 	%f183, %f182, %f182;
	fma.rn.f32 	%f184, %f57, %f183, %f110;
	fma.rn.f32 	%f185, %f62, %f183, %f110;
	fma.rn.f32 	%f186, %f67, %f183, %f82;
	sub.f32 	%f187, %f62, %f156;
	sub.f32 	%f188, %f156, %f57;
	sub.f32 	%f189, %f163, %f154;
	fma.rn.f32 	%f190, %f92, %f187, %f184;
	fma.rn.f32 	%f191, %f92, %f188, %f185;
	fma.rn.f32 	%f192, %f92, %f189, %f186;
	st.global.f32 	[%rd18+64], %f166;
	st.global.f32 	[%rd18+68], %f167;
	st.global.f32 	[%rd18+72], %f168;
	st.global.u32 	[%rd18+76], %r10;
	st.global.f32 	[%rd18+80], %f178;
	st.global.f32 	[%rd18+84], %f179;
	st.global.f32 	[%rd18+88], %f180;
	st.global.u32 	[%rd18+92], %r10;
	st.global.f32 	[%rd18+96], %f190;
	st.global.f32 	[%rd18+100], %f191;
	st.global.f32 	[%rd18+104], %f192;
	st.global.u32 	[%rd18+108], %r10;
	st.global.f32 	[%rd18+112], %f43;
	st.global.f32 	[%rd18+116], %f44;
	st.global.f32 	[%rd18+120], %f45;
	st.global.u32 	[%rd18+124], %r11;
$L__BB1_2:
	ret;

}


// ===== COMPILED SASS (sm_100) =====

	.target	sm_100

	.elftype	@"ET_EXEC"


//--------------------- .note.nv.tkinfo           --------------------------
	.section	.note.nv.tkinfo,"",@"SHT_NOTE"
	.sectionflags	@"SHF_NOTE_NV_TKINFO"
	.tkinfo
        /*0018*/ 	.word	0x00000002
        /*0030*/ 	.string	""
        /*0030*/ 	.string	"ptxas"
        /*0030*/ 	.string	"Cuda compilation tools, release 13.0, V13.0.88"
        /*0030*/ 	.string	"Build cuda_13.0.r13.0/compiler.36424714_0"
        /*0030*/ 	.string	"-arch sm_100 -m 64 "



//--------------------- .note.nv.cuinfo           --------------------------
	.section	.note.nv.cuinfo,"",@"SHT_NOTE"
	.sectionflags	@"SHF_NOTE_NV_CUINFO"
        /*0018*/ 	.short	0x0002
        /*001a*/ 	.short	0x0064
        /*001c*/ 	.short	0x0082
	.zero		2


//--------------------- .nv.info                  --------------------------
	.section	.nv.info,"",@"SHT_CUDA_INFO"
	.align	4


	//----- nvinfo : EIATTR_REGCOUNT
	.align		4
        /*0000*/ 	.byte	0x04, 0x2f
        /*0002*/ 	.short	(.L_1 - .L_0)
	.align		4
.L_0:
        /*0004*/ 	.word	index@(_Z26transform_sapien_to_renderPrPfPiS2_S_S_S2_S_ii)
        /*0008*/ 	.word	0x00000020


	//----- nvinfo : EIATTR_FRAME_SIZE
	.align		4
.L_1:
        /*000c*/ 	.byte	0x04, 0x11
        /*000e*/ 	.short	(.L_3 - .L_2)
	.align		4
.L_2:
        /*0010*/ 	.word	index@(_Z26transform_sapien_to_renderPrPfPiS2_S_S_S2_S_ii)
        /*0014*/ 	.word	0x00000000


	//----- nvinfo : EIATTR_REGCOUNT
	.align		4
.L_3:
        /*0018*/ 	.byte	0x04, 0x2f
        /*001a*/ 	.short	(.L_5 - .L_4)
	.align		4
.L_4:
        /*001c*/ 	.word	index@(_Z37transform_sapien_to_camera_view_modelPrPfS_PiS_ii)
        /*0020*/ 	.word	0x00000020


	//----- nvinfo : EIATTR_FRAME_SIZE
	.align		4
.L_5:
        /*0024*/ 	.byte	0x04, 0x11
        /*0026*/ 	.short	(.L_7 - .L_6)
	.align		4
.L_6:
        /*0028*/ 	.word	index@(_Z37transform_sapien_to_camera_view_modelPrPfS_PiS_ii)
        /*002c*/ 	.word	0x00000000


	//----- nvinfo : EIATTR_MIN_STACK_SIZE
	.align		4
.L_7:
        /*0030*/ 	.byte	0x04, 0x12
        /*0032*/ 	.short	(.L_9 - .L_8)
	.align		4
.L_8:
        /*0034*/ 	.word	index@(_Z37transform_sapien_to_camera_view_modelPrPfS_PiS_ii)
        /*0038*/ 	.word	0x00000000


	//----- nvinfo : EIATTR_MIN_STACK_SIZE
	.align		4
.L_9:
        /*003c*/ 	.byte	0x04, 0x12
        /*003e*/ 	.short	(.L_11 - .L_10)
	.align		4
.L_10:
        /*0040*/ 	.word	index@(_Z26transform_sapien_to_renderPrPfPiS2_S_S_S2_S_ii)
        /*0044*/ 	.word	0x00000000
.L_11:


//--------------------- .nv.compat                --------------------------
	.section	.nv.compat,"",@"SHT_CUDA_COMPAT_INFO"
	.align	4
        /*0000*/ 	.byte	0x02, 0x09, 0x00, 0x00, 0x02, 0x02, 0x01, 0x00, 0x02, 0x05, 0x05, 0x00, 0x03, 0x07, 0x01, 0x01
        /*0010*/ 	.byte	0x02, 0x03, 0x00, 0x00, 0x02, 0x06, 0x01, 0x00, 0x04, 0x0b, 0x08, 0x00, 0x09, 0x00, 0x00, 0x00
        /*0020*/ 	.byte	0x00, 0x00, 0x00, 0x00


//--------------------- .nv.info._Z37transform_sapien_to_camera_view_modelPrPfS_PiS_ii --------------------------
	.section	.nv.info._Z37transform_sapien_to_camera_view_modelPrPfS_PiS_ii,"",@"SHT_CUDA_INFO"
	.sectionflags	@""
	.align	4


	//----- nvinfo : EIATTR_CUDA_API_VERSION
	.align		4
        /*0000*/ 	.byte	0x04, 0x37
        /*0002*/ 	.short	(.L_13 - .L_12)
.L_12:
        /*0004*/ 	.word	0x00000082


	//----- nvinfo : EIATTR_KPARAM_INFO
	.align		4
.L_13:
        /*0008*/ 	.byte	0x04, 0x17
        /*000a*/ 	.short	(.L_15 - .L_14)
.L_14:
        /*000c*/ 	.word	0x00000000
        /*0010*/ 	.short	0x0005
        /*0012*/ 	.short	0x0024
        /*0014*/ 	.byte	0x00, 0xf0, 0x11, 0x00


	//----- nvinfo : EIATTR_KPARAM_INFO
	.align		4
.L_15:
        /*0018*/ 	.byte	0x04, 0x17
        /*001a*/ 	.short	(.L_17 - .L_16)
.L_16:
        /*001c*/ 	.word	0x00000000
        /*0020*/ 	.short	0x0004
        /*0022*/ 	.short	0x0020
        /*0024*/ 	.byte	0x00, 0xf0, 0x11, 0x00


	//----- nvinfo : EIATTR_KPARAM_INFO
	.align		4
.L_17:
        /*0028*/ 	.byte	0x04, 0x17
        /*002a*/ 	.short	(.L_19 - .L_18)
.L_18:
        /*002c*/ 	.word	0x00000000
        /*0030*/ 	.short	0x0003
        /*0032*/ 	.short	0x0018
        /*0034*/ 	.byte	0x00, 0xf5, 0x21, 0x00


	//----- nvinfo : EIATTR_KPARAM_INFO
	.align		4
.L_19:
        /*0038*/ 	.byte	0x04, 0x17
        /*003a*/ 	.short	(.L_21 - .L_20)
.L_20:
        /*003c*/ 	.word	0x00000000
        /*0040*/ 	.short	0x0002
        /*0042*/ 	.short	0x0010
        /*0044*/ 	.byte	0x00, 0xf5, 0x21, 0x00


	//----- nvinfo : EIATTR_KPARAM_INFO
	.align		4
.L_21:
        /*0048*/ 	.byte	0x04, 0x17
        /*004a*/ 	.short	(.L_23 - .L_22)
.L_22:
        /*004c*/ 	.word	0x00000000
        /*0050*/ 	.short	0x0001
        /*0052*/ 	.short	0x0008
        /*0054*/ 	.byte	0x00, 0xf5, 0x21, 0x00


	//----- nvinfo : EIATTR_KPARAM_INFO
	.align		4
.L_23:
        /*0058*/ 	.byte	0x04, 0x17
        /*005a*/ 	.short	(.L_25 - .L_24)
.L_24:
        /*005c*/ 	.word	0x00000000
        /*0060*/ 	.short	0x0000
        /*0062*/ 	.short	0x0000
        /*0064*/ 	.byte	0x00, 0xf5, 0x21, 0x00


	//----- nvinfo : EIATTR_SPARSE_MMA_MASK
	.align		4
.L_25:
        /*0068*/ 	.byte	0x03, 0x50
        /*006a*/ 	.short	0x0000


	//----- nvinfo : EIATTR_MAXREG_COUNT
	.align		4
        /*006c*/ 	.byte	0x03, 0x1b
        /*006e*/ 	.short	0x00ff


	//----- nvinfo : EIATTR_MERCURY_ISA_VERSION
	.align		4
        /*0070*/ 	.byte	0x03, 0x5f
        /*0072*/ 	.short	0x0101


	//----- nvinfo : EIATTR_VRC_CTA_INIT_COUNT
	.align		4
        /*0074*/ 	.byte	0x02, 0x4a
	.zero		1
	.zero		1


	//----- nvinfo : EIATTR_EXIT_INSTR_OFFSETS
	.align		4
        /*0078*/ 	.byte	0x04, 0x1c
        /*007a*/ 	.short	(.L_27 - .L_26)


	//   ....[0]....
.L_26:
        /*007c*/ 	.word	0x00000070


	//   ....[1]....
        /*0080*/ 	.word	0x00000d50


	//----- nvinfo : EIATTR_CBANK_PARAM_SIZE
	.align		4
.L_27:
        /*0084*/ 	.byte	0x03, 0x19
        /*0086*/ 	.short	0x0028


	//----- nvinfo : EIATTR_PARAM_CBANK
	.align		4
        /*0088*/ 	.byte	0x04, 0x0a
        /*008a*/ 	.short	(.L_29 - .L_28)
	.align		4
.L_28:
        /*008c*/ 	.word	index@(.nv.constant0._Z37transform_sapien_to_camera_view_modelPrPfS_PiS_ii)
        /*0090*/ 	.short	0x0380
        /*0092*/ 	.short	0x0028


	//----- nvinfo : EIATTR_SW_WAR
	.align		4
.L_29:
        /*0094*/ 	.byte	0x04, 0x36
        /*0096*/ 	.short	(.L_31 - .L_30)
.L_30:
        /*0098*/ 	.word	0x00000008
.L_31:


//--------------------- .nv.info._Z26transform_sapien_to_renderPrPfPiS2_S_S_S2_S_ii --------------------------
	.section	.nv.info._Z26transform_sapien_to_renderPrPfPiS2_S_S_S2_S_ii,"",@"SHT_CUDA_INFO"
	.sectionflags	@""
	.align	4


	//----- nvinfo : EIATTR_CUDA_API_VERSION
	.align		4
        /*0000*/ 	.byte	0x04, 0x37
        /*0002*/ 	.short	(.L_33 - .L_32)
.L_32:
        /*0004*/ 	.word	0x00000082


	//----- nvinfo : EIATTR_KPARAM_INFO
	.align		4
.L_33:
        /*0008*/ 	.byte	0x04, 0x17
        /*000a*/ 	.short	(.L_35 - .L_34)
.L_34:
        /*000c*/ 	.word	0x00000000
        /*0010*/ 	.short	0x0008
        /*0012*/ 	.short	0x003c
        /*0014*/ 	.byte	0x00, 0xf0, 0x11, 0x00


	//----- nvinfo : EIATTR_KPARAM_INFO
	.align		4
.L_35:
        /*0018*/ 	.byte	0x04, 0x17
        /*001a*/ 	.short	(.L_37 - .L_36)
.L_36:
        /*001c*/ 	.word	0x00000000
        /*0020*/ 	.short	0x0007
        /*0022*/ 	.short	0x0038
        /*0024*/ 	.byte	0x00, 0xf0, 0x11, 0x00


	//----- nvinfo : EIATTR_KPARAM_INFO
	.align		4
.L_37:
        /*0028*/ 	.byte	0x04, 0x17
        /*002a*/ 	.short	(.L_39 - .L_38)
.L_38:
        /*002c*/ 	.word	0x00000000
        /*0030*/ 	.short	0x0006
        /*0032*/ 	.short	0x0030
        /*0034*/ 	.byte	0x00, 0xf5, 0x21, 0x00


	//----- nvinfo : EIATTR_KPARAM_INFO
	.align		4
.L_39:
        /*0038*/ 	.byte	0x04, 0x17
        /*003a*/ 	.short	(.L_41 - .L_40)
.L_40:
        /*003c*/ 	.word	0x00000000
        /*0040*/ 	.short	0x0005
        /*0042*/ 	.short	0x0028
        /*0044*/ 	.byte	0x00, 0xf5, 0x21, 0x00


	//----- nvinfo : EIATTR_KPARAM_INFO
	.align		4
.L_41:
        /*0048*/ 	.byte	0x04, 0x17
        /*004a*/ 	.short	(.L_43 - .L_42)
.L_42:
        /*004c*/ 	.word	0x00000000
        /*0050*/ 	.short	0x0004
        /*0052*/ 	.short	0x0020
        /*0054*/ 	.byte	0x00, 0xf5, 0x21, 0x00


	//----- nvinfo : EIATTR_KPARAM_INFO
	.align		4
.L_43:
        /*0058*/ 	.byte	0x04, 0x17
        /*005a*/ 	.short	(.L_45 - .L_44)
.L_44:
        /*005c*/ 	.word	0x00000000
        /*0060*/ 	.short	0x0003
        /*0062*/ 	.short	0x0018
        /*0064*/ 	.byte	0x00, 0xf5, 0x21, 0x00


	//----- nvinfo : EIATTR_KPARAM_INFO
	.align		4
.L_45:
        /*0068*/ 	.byte	0x04, 0x17
        /*006a*/ 	.short	(.L_47 - .L_46)
.L_46:
        /*006c*/ 	.word	0x00000000
        /*0070*/ 	.short	0x0002
        /*0072*/ 	.short	0x0010
        /*0074*/ 	.byte	0x00, 0xf5, 0x21, 0x00


	//----- nvinfo : EIATTR_KPARAM_INFO
	.align		4
.L_47:
        /*0078*/ 	.byte	0x04, 0x17
        /*007a*/ 	.short	(.L_49 - .L_48)
.L_48:
        /*007c*/ 	.word	0x00000000
        /*0080*/ 	.short	0x0001
        /*0082*/ 	.short	0x0008
        /*0084*/ 	.byte	0x00, 0xf5, 0x21, 0x00


	//----- nvinfo : EIATTR_KPARAM_INFO
	.align		4
.L_49:
        /*0088*/ 	.byte	0x04, 0x17
        /*008a*/ 	.short	(.L_51 - .L_50)
.L_50:
        /*008c*/ 	.word	0x00000000
        /*0090*/ 	.short	0x0000
        /*0092*/ 	.short	0x0000
        /*0094*/ 	.byte	0x00, 0xf5, 0x21, 0x00


	//----- nvinfo : EIATTR_SPARSE_MMA_MASK
	.align		4
.L_51:
        /*0098*/ 	.byte	0x03, 0x50
        /*009a*/ 	.short	0x0000


	//----- nvinfo : EIATTR_MAXREG_COUNT
	.align		4
        /*009c*/ 	.byte	0x03, 0x1b
        /*009e*/ 	.short	0x00ff


	//----- nvinfo : EIATTR_MERCURY_ISA_VERSION
	.align		4
        /*00a0*/ 	.byte	0x03, 0x5f
        /*00a2*/ 	.short	0x0101


	//----- nvinfo : EIATTR_VRC_CTA_INIT_COUNT
	.align		4
        /*00a4*/ 	.byte	0x02, 0x4a
	.zero		1
	.zero		1


	//----- nvinfo : EIATTR_EXIT_INSTR_OFFSETS
	.align		4
        /*00a8*/ 	.byte	0x04, 0x1c
        /*00aa*/ 	.short	(.L_53 - .L_52)


	//   ....[0]....
.L_52:
        /*00ac*/ 	.word	0x00000070


	//   ....[1]....
        /*00b0*/ 	.word	0x00000a30


	//----- nvinfo : EIATTR_CBANK_PARAM_SIZE
	.align		4
.L_53:
        /*00b4*/ 	.byte	0x03, 0x19
        /*00b6*/ 	.short	0x0040


	//----- nvinfo : EIATTR_PARAM_CBANK
	.align		4
        /*00b8*/ 	.byte	0x04, 0x0a
        /*00ba*/ 	.short	(.L_55 - .L_54)
	.align		4
.L_54:
        /*00bc*/ 	.word	index@(.nv.constant0._Z26transform_sapien_to_renderPrPfPiS2_S_S_S2_S_ii)
        /*00c0*/ 	.short	0x0380
        /*00c2*/ 	.short	0x0040


	//----- nvinfo : EIATTR_SW_WAR
	.align		4
.L_55:
        /*00c4*/ 	.byte	0x04, 0x36
        /*00c6*/ 	.short	(.L_57 - .L_56)
.L_56:
        /*00c8*/ 	.word	0x00000008
.L_57:


//--------------------- .nv.callgraph             --------------------------
	.section	.nv.callgraph,"",@"SHT_CUDA_CALLGRAPH"
	.align	4
	.sectionentsize	8
	.align		4
        /*0000*/ 	.word	0x00000000
	.align		4
        /*0004*/ 	.word	0xffffffff
	.align		4
        /*0008*/ 	.word	0x00000000
	.align		4
        /*000c*/ 	.word	0xfffffffe
	.align		4
        /*0010*/ 	.word	0x00000000
	.align		4
        /*0014*/ 	.word	0xfffffffd
	.align		4
        /*0018*/ 	.word	0x00000000
	.align		4
        /*001c*/ 	.word	0xfffffffc


//--------------------- .text._Z37transform_sapien_to_camera_view_modelPrPfS_PiS_ii --------------------------
	.section	.text._Z37transform_sapien_to_camera_view_modelPrPfS_PiS_ii,"ax",@progbits
	.align	128
        .global         _Z37transform_sapien_to_camera_view_modelPrPfS_PiS_ii
        .type           _Z37transform_sapien_to_camera_view_modelPrPfS_PiS_ii,@function
        .size           _Z37transform_sapien_to_camera_view_modelPrPfS_PiS_ii,(.L_x_2 - _Z37transform_sapien_to_camera_view_modelPrPfS_PiS_ii)
        .other          _Z37transform_sapien_to_camera_view_modelPrPfS_PiS_ii,@"STO_CUDA_ENTRY STV_DEFAULT"
_Z37transform_sapien_to_camera_view_modelPrPfS_PiS_ii:
.text._Z37transform_sapien_to_camera_view_modelPrPfS_PiS_ii:
[----:B------:R-:W-:Y:S01]  /*0000*/  LDC R1, c[0x0][0x37c] ;  /* 0x0000df00ff017b82 */ /* 0x000fe20000000800 */
[----:B------:R-:W0:Y:S07]  /*0010*/  S2R R0, SR_TID.X ;  /* 0x0000000000007919 */ /* 0x000e2e0000002100 */
[----:B------:R-:W0:Y:S01]  /*0020*/  S2UR UR4, SR_CTAID.X ;  /* 0x00000000000479c3 */ /* 0x000e220000002500 */
[----:B------:R-:W1:Y:S07]  /*0030*/  LDCU UR5, c[0x0][0x3a4] ;  /* 0x00007480ff0577ac */ /* 0x000e6e0008000800 */
[----:B------:R-:W0:Y:S02]  /*0040*/  LDC R7, c[0x0][0x360] ;  /* 0x0000d800ff077b82 */ /* 0x000e240000000800 */
[----:B0-----:R-:W-:-:S05]  /*0050*/  IMAD R7, R7, UR4, R0 ;  /* 0x0000000407077c24 */ /* 0x001fca000f8e0200 */
[----:B-1----:R-:W-:-:S13]  /*0060*/  ISETP.GE.AND P0, PT, R7, UR5, PT ;  /* 0x0000000507007c0c */ /* 0x002fda000bf06270 */
[----:B------:R-:W-:Y:S05]  /*0070*/  @P0 EXIT ;  /* 0x000000000000094d */ /* 0x000fea0003800000 */
[----:B------:R-:W0:Y:S01]  /*0080*/  LDC.64 R2, c[0x0][0x390] ;  /* 0x0000e400ff027b82 */ /* 0x000e220000000a00 */
[----:B------:R-:W1:Y:S01]  /*0090*/  LDCU.64 UR4, c[0x0][0x358] ;  /* 0x00006b00ff0477ac */ /* 0x000e620008000a00 */
[----:B------:R-:W2:Y:S06]  /*00a0*/  LDCU UR6, c[0x0][0x3a0] ;  /* 0x00007400ff0677ac */ /* 0x000eac0008000800 */
[----:B------:R-:W3:Y:S08]  /*00b0*/  LDC.64 R4, c[0x0][0x398] ;  /* 0x0000e600ff047b82 */ /* 0x000ef00000000a00 */
[----:B------:R-:W4:Y:S01]  /*00c0*/  LDC.64 R26, c[0x0][0x388] ;  /* 0x0000e200ff1a7b82 */ /* 0x000f220000000a00 */
[----:B0-----:R-:W-:-:S06]  /*00d0*/  IMAD.WIDE R2, R7, 0x4, R2 ;  /* 0x0000000407027825 */ /* 0x001fcc00078e0202 */
[----:B-1----:R-:W2:Y:S01]  /*00e0*/  LDG.E.CONSTANT R2, desc[UR4][R2.64] ;  /* 0x0000000402027981 */ /* 0x002ea2000c1e9900 */
[----:B------:R-:W-:-:S05]  /*00f0*/  LEA R9, R7, -R7, 0x3 ;  /* 0x8000000707097211 */ /* 0x000fca00078e18ff */
[----:B----4-:R-:W-:-:S05]  /*0100*/  IMAD.WIDE R26, R9, 0x4, R26 ;  /* 0x00000004091a7825 */ /* 0x010fca00078e021a */
[----:B------:R-:W4:Y:S04]  /*0110*/  LDG.E.CONSTANT R23, desc[UR4][R26.64+0x4] ;  /* 0x000004041a177981 */ /* 0x000f28000c1e9900 */
[----:B------:R-:W5:Y:S04]  /*0120*/  LDG.E.CONSTANT R21, desc[UR4][R26.64] ;  /* 0x000000041a157981 */ /* 0x000f68000c1e9900 */
[----:B------:R-:W5:Y:S04]  /*0130*/  LDG.E.CONSTANT R25, desc[UR4][R26.64+0x8] ;  /* 0x000008041a197981 */ /* 0x000f68000c1e9900 */
[----:B------:R-:W5:Y:S04]  /*0140*/  LDG.E.CONSTANT R19, desc[UR4][R26.64+0xc] ;  /* 0x00000c041a137981 */ /* 0x000f68000c1e9900 */
[----:B------:R-:W5:Y:S04]  /*0150*/  LDG.E.CONSTANT R15, desc[UR4][R26.64+0x14] ;  /* 0x000014041a0f7981 */ /* 0x000f68000c1e9900 */
[----:B------:R-:W5:Y:S04]  /*0160*/  LDG.E.CONSTANT R17, desc[UR4][R26.64+0x10] ;  /* 0x000010041a117981 */ /* 0x000f68000c1e9900 */
[----:B------:R-:W5:Y:S01]  /*0170*/  LDG.E.CONSTANT R13, desc[UR4][R26.64+0x18] ;  /* 0x000018041a0d7981 */ /* 0x000f62000c1e9900 */
[----:B--2---:R-:W-:-:S02]  /*0180*/  IMAD R11, R2, UR6, RZ ;  /* 0x00000006020b7c24 */ /* 0x004fc4000f8e02ff */
[----:B------:R-:W0:Y:S02]  /*0190*/  LDC.64 R2, c[0x0][0x380] ;  /* 0x0000e000ff027b82 */ /* 0x000e240000000a00 */
[----:B---3--:R-:W-:-:S05]  /*01a0*/  IMAD.WIDE R4, R11, 0x4, R4 ;  /* 0x000000040b047825 */ /* 0x008fca00078e0204 */
[----:B------:R-:W2:Y:S04]  /*01b0*/  LDG.E.CONSTANT R12, desc[UR4][R4.64+0x14] ;  /* 0x00001404040c7981 */ /* 0x000ea8000c1e9900 */
[----:B------:R-:W3:Y:S04]  /*01c0*/  LDG.E.CONSTANT R16, desc[UR4][R4.64+0x10] ;  /* 0x0000100404107981 */ /* 0x000ee8000c1e9900 */
[----:B------:R-:W5:Y:S04]  /*01d0*/  LDG.E.CONSTANT R8, desc[UR4][R4.64+0x18] ;  /* 0x0000180404087981 */ /* 0x000f68000c1e9900 */
[----:B------:R-:W5:Y:S04]  /*01e0*/  LDG.E.CONSTANT R14, desc[UR4][R4.64+0xc] ;  /* 0x00000c04040e7981 */ /* 0x000f68000c1e9900 */
[----:B------:R-:W5:Y:S04]  /*01f0*/  LDG.E.CONSTANT R9, desc[UR4][R4.64] ;  /* 0x0000000404097981 */ /* 0x000f68000c1e9900 */
[----:B------:R-:W5:Y:S04]  /*0200*/  LDG.E.CONSTANT R11, desc[UR4][R4.64+0x4] ;  /* 0x00000404040b7981 */ /* 0x000f68000c1e9900 */
[----:B------:R1:W5:Y:S01]  /*0210*/  LDG.E.CONSTANT R10, desc[UR4][R4.64+0x8] ;  /* 0x00000804040a7981 */ /* 0x000362000c1e9900 */
[----:B0-----:R-:W-:-:S05]  /*0220*/  IMAD.WIDE R2, R7, 0x8, R2 ;  /* 0x0000000807027825 */ /* 0x001fca00078e0202 */
[----:B------:R0:W5:Y:S01]  /*0230*/  LDG.E.64.CONSTANT R6, desc[UR4][R2.64] ;  /* 0x0000000402067981 */ /* 0x000162000c1e9b00 */
[-C--:B--2---:R-:W-:Y:S01]  /*0240*/  FMUL R29, R12, R12.reuse ;  /* 0x0000000c0c1d7220 */ /* 0x084fe20000400000 */
[----:B----4-:R-:W-:-:S03]  /*0250*/  FMUL R0, R23, R12 ;  /* 0x0000000c17007220 */ /* 0x010fc60000400000 */
[-C--:B---3--:R-:W-:Y:S01]  /*0260*/  FFMA R29, R16, R16.reuse, R29 ;  /* 0x00000010101d7223 */ /* 0x088fe2000000001d */
[----:B-----5:R-:W-:-:S03]  /*0270*/  FFMA R18, R21, R16, R0 ;  /* 0x0000001015127223 */ /* 0x020fc60000000000 */
[----:B------:R-:W-:Y:S01]  /*0280*/  FFMA R29, R8, R8, R29 ;  /* 0x00000008081d7223 */ /* 0x000fe2000000001d */
[----:B------:R-:W-:Y:S01]  /*0290*/  FMUL R22, R21, R12 ;  /* 0x0000000c15167220 */ /* 0x000fe20000400000 */
[----:B------:R-:W-:Y:S02]  /*02a0*/  FFMA R18, R25, R8, R18 ;  /* 0x0000000819127223 */ /* 0x000fe40000000012 */
[----:B-1----:R-:W-:Y:S01]  /*02b0*/  FFMA R4, R14, R14, -R29 ;  /* 0x0000000e0e047223 */ /* 0x002fe2000000081d */
[----:B------:R-:W-:Y:S01]  /*02c0*/  FMUL R27, R23, R8 ;  /* 0x00000008171b7220 */ /* 0x000fe20000400000 */
[-C--:B------:R-:W-:Y:S01]  /*02d0*/  FMUL R20, R25, R16.reuse ;  /* 0x0000001019147220 */ /* 0x080fe20000400000 */
[C---:B------:R-:W-:Y:S01]  /*02e0*/  FFMA R0, R23.reuse, R16, -R22 ;  /* 0x0000001017007223 */ /* 0x040fe20000000816 */
[----:B------:R-:W-:Y:S01]  /*02f0*/  FADD R5, R18, R18 ;  /* 0x0000001212057221 */ /* 0x000fe20000000000 */
[----:B------:R-:W-:Y:S01]  /*0300*/  FMUL R23, R23, R4 ;  /* 0x0000000417177220 */ /* 0x000fe20000400000 */
[----:B0-----:R-:W-:Y:S01]  /*0310*/  FFMA R3, R25, R12, -R27 ;  /* 0x0000000c19037223 */ /* 0x001fe2000000081b */
[C---:B------:R-:W-:Y:S01]  /*0320*/  FFMA R2, R21.reuse, R8, -R20 ;  /* 0x0000000815027223 */ /* 0x040fe20000000814 */
[-C--:B------:R-:W-:Y:S01]  /*0330*/  FMUL R21, R21, R4.reuse ;  /* 0x0000000415157220 */ /* 0x080fe20000400000 */
[----:B------:R-:W-:Y:S01]  /*0340*/  FADD R27, R14, R14 ;  /* 0x0000000e0e1b7221 */ /* 0x000fe20000000000 */
[-C--:B------:R-:W-:Y:S01]  /*0350*/  FFMA R23, R12, R5.reuse, R23 ;  /* 0x000000050c177223 */ /* 0x080fe20000000017 */
[----:B------:R-:W-:Y:S01]  /*0360*/  FMUL R25, R25, R4 ;  /* 0x0000000419197220 */ /* 0x000fe20000400000 */
[----:B------:R-:W-:Y:S01]  /*0370*/  FMUL R4, R19, R12 ;  /* 0x0000000c13047220 */ /* 0x000fe20000400000 */
[-C--:B------:R-:W-:Y:S01]  /*0380*/  FFMA R20, R16, R5.reuse, R21 ;  /* 0x0000000510147223 */ /* 0x080fe20000000015 */
[----:B------:R-:W-:Y:S01]  /*0390*/  FFMA R18, R27, R2, R23 ;  /* 0x000000021b127223 */ /* 0x000fe20000000017 */
[----:B------:R-:W-:Y:S01]  /*03a0*/  FFMA R21, R8, R5, R25 ;  /* 0x0000000508157223 */ /* 0x000fe20000000019 */
[----:B------:R-:W-:Y:S01]  /*03b0*/  FMUL R2, R19, R16 ;  /* 0x0000001013027220 */ /* 0x000fe20000400000 */
[----:B------:R-:W-:Y:S01]  /*03c0*/  FFMA R5, R15, R14, R4 ;  /* 0x0000000e0f057223 */ /* 0x000fe20000000004 */
[C---:B------:R-:W-:Y:S01]  /*03d0*/  FFMA R20, R27.reuse, R3, R20 ;  /* 0x000000031b147223 */ /* 0x040fe20000000014 */
[----:B------:R-:W-:Y:S01]  /*03e0*/  FFMA R21, R27, R0, R21 ;  /* 0x000000001b157223 */ /* 0x000fe20000000015 */
[----:B------:R-:W-:Y:S01]  /*03f0*/  FFMA R3, R17, R14, R2 ;  /* 0x0000000e11037223 */ /* 0x000fe20000000002 */
[----:B------:R-:W-:Y:S01]  /*0400*/  FMUL R0, R19, R8 ;  /* 0x0000000813007220 */ /* 0x000fe20000400000 */
[C---:B------:R-:W-:Y:S01]  /*0410*/  FMUL R2, R17.reuse, R16 ;  /* 0x0000001011027220 */ /* 0x040fe20000400000 */
[----:B------:R-:W-:Y:S01]  /*0420*/  FFMA R5, R17, R8, R5 ;  /* 0x0000000811057223 */ /* 0x000fe20000000005 */
[C---:B------:R-:W-:Y:S01]  /*0430*/  FFMA R3, R13.reuse, R12, R3 ;  /* 0x0000000c0d037223 */ /* 0x040fe20000000003 */
[-C--:B------:R-:W-:Y:S01]  /*0440*/  FFMA R4, R13, R14.reuse, R0 ;  /* 0x0000000e0d047223 */ /* 0x080fe20000000000 */
[----:B------:R-:W-:Y:S01]  /*0450*/  FFMA R19, R19, R14, -R2 ;  /* 0x0000000e13137223 */ /* 0x000fe20000000802 */
[----:B------:R-:W-:Y:S01]  /*0460*/  FFMA R0, -R13, R16, R5 ;  /* 0x000000100d007223 */ /* 0x000fe20000000105 */
[C---:B------:R-:W-:Y:S01]  /*0470*/  FFMA R3, -R15.reuse, R8, R3 ;  /* 0x000000080f037223 */ /* 0x040fe20000000103 */
[C---:B------:R-:W-:Y:S01]  /*0480*/  FFMA R2, R15.reuse, R16, R4 ;  /* 0x000000100f027223 */ /* 0x040fe20000000004 */
[----:B------:R-:W-:Y:S01]  /*0490*/  FFMA R14, -R15, R12, R19 ;  /* 0x0000000c0f0e7223 */ /* 0x000fe20000000113 */
[-C--:B------:R-:W-:Y:S01]  /*04a0*/  FMUL R16, R0, R0.reuse ;  /* 0x0000000000107220 */ /* 0x080fe20000400000 */
[----:B------:R-:W-:Y:S01]  /*04b0*/  FMUL R4, RZ, -R0 ;  /* 0x80000000ff047220 */ /* 0x000fe20000400000 */
[----:B------:R-:W-:Y:S01]  /*04c0*/  FFMA R2, -R17, R12, R2 ;  /* 0x0000000c11027223 */ /* 0x000fe20000000102 */
[----:B------:R-:W-:Y:S01]  /*04d0*/  FFMA R8, -R13, R8, R14 ;  /* 0x000000080d087223 */ /* 0x000fe2000000010e */
[-C--:B------:R-:W-:Y:S01]  /*04e0*/  FFMA R5, R3, R3.reuse, R16 ;  /* 0x0000000303057223 */ /* 0x080fe20000000010 */
[----:B------:R-:W-:Y:S01]  /*04f0*/  FFMA R13, -RZ, R0, -R3 ;  /* 0x00000000ff0d7223 */ /* 0x000fe20000000903 */
[----:B------:R-:W-:-:S02]  /*0500*/  FFMA R15, -RZ, R3, R4 ;  /* 0x00000003ff0f7223 */ /* 0x000fc40000000104 */
[CC--:B------:R-:W-:Y:S01]  /*0510*/  FFMA R5, R2.reuse, R2.reuse, R5 ;  /* 0x0000000202057223 */ /* 0x0c0fe20000000005 */
[-C--:B------:R-:W-:Y:S01]  /*0520*/  FFMA R13, -RZ, R2.reuse, R13 ;  /* 0x00000002ff0d7223 */ /* 0x080fe2000000010d */
[----:B------:R-:W-:Y:S01]  /*0530*/  FADD R15, -R2, R15 ;  /* 0x0000000f020f7221 */ /* 0x000fe20000000100 */
[----:B------:R-:W-:Y:S01]  /*0540*/  FMUL R14, RZ, -R2 ;  /* 0x80000002ff0e7220 */ /* 0x000fe20000400000 */
[C---:B------:R-:W-:Y:S01]  /*0550*/  FFMA R5, R8.reuse, R8, -R5 ;  /* 0x0000000808057223 */ /* 0x040fe20000000805 */
[----:B------:R-:W-:Y:S01]  /*0560*/  FADD R12, R13, R13 ;  /* 0x0000000d0d0c7221 */ /* 0x000fe20000000000 */
[----:B------:R-:W-:Y:S01]  /*0570*/  FADD R9, R9, R20 ;  /* 0x0000001409097221 */ /* 0x000fe20000000000 */
[----:B------:R-:W-:Y:S01]  /*0580*/  FADD R20, R15, R15 ;  /* 0x0000000f0f147221 */ /* 0x000fe20000000000 */
[----:B------:R-:W-:Y:S01]  /*0590*/  FFMA R16, -RZ, R3, -R4 ;  /* 0x00000003ff107223 */ /* 0x000fe20000000904 */
[----:B------:R-:W-:Y:S01]  /*05a0*/  FADD R8, R8, R8 ;  /* 0x0000000808087221 */ /* 0x000fe20000000000 */
[----:B------:R-:W-:Y:S01]  /*05b0*/  FFMA R4, -RZ, R0, -R14 ;  /* 0x00000000ff047223 */ /* 0x000fe2000000090e */
[--C-:B------:R-:W-:Y:S01]  /*05c0*/  FFMA R29, -R3, R12, R5.reuse ;  /* 0x0000000c031d7223 */ /* 0x100fe20000000105 */
[----:B------:R-:W-:Y:S01]  /*05d0*/  FADD R11, R11, R18 ;  /* 0x000000120b0b7221 */ /* 0x000fe20000000000 */
[----:B------:R-:W-:-:S02]  /*05e0*/  FFMA R15, -R2, R20, R5 ;  /* 0x00000014020f7223 */ /* 0x000fc40000000105 */
[C---:B------:R-:W-:Y:S01]  /*05f0*/  FFMA R29, R8.reuse, R4, R29 ;  /* 0x00000004081d7223 */ /* 0x040fe2000000001d */
[----:B------:R-:W-:Y:S01]  /*0600*/  FMUL R4, R11, R0 ;  /* 0x000000000b047220 */ /* 0x000fe20000400000 */
[----:B------:R-:W-:Y:S01]  /*0610*/  FFMA R16, R8, R16, R15 ;  /* 0x0000001008107223 */ /* 0x000fe2000000000f */
[----:B------:R-:W-:Y:S01]  /*0620*/  FMUL R15, RZ, R5 ;  /* 0x00000005ff0f7220 */ /* 0x000fe20000400000 */
[----:B------:R-:W-:Y:S01]  /*0630*/  FADD R13, R10, R21 ;  /* 0x000000150a0d7221 */ /* 0x000fe20000000000 */
[-C--:B------:R-:W-:Y:S01]  /*0640*/  FFMA R4, R9, R3.reuse, R4 ;  /* 0x0000000309047223 */ /* 0x080fe20000000004 */
[--C-:B------:R-:W-:Y:S01]  /*0650*/  FADD R18, R3, R14.reuse ;  /* 0x0000000e03127221 */ /* 0x100fe20000000000 */
[C-C-:B------:R-:W-:Y:S01]  /*0660*/  FFMA R17, -R0.reuse, R20, R15.reuse ;  /* 0x0000001400117223 */ /* 0x140fe2000000010f */
[----:B------:R-:W-:Y:S01]  /*0670*/  FADD R10, -R0, -R14 ;  /* 0x8000000e000a7221 */ /* 0x000fe20000000100 */
[----:B------:R-:W-:Y:S01]  /*0680*/  FFMA R4, R13, R2, R4 ;  /* 0x000000020d047223 */ /* 0x000fe20000000004 */
[----:B------:R-:W-:Y:S01]  /*0690*/  FFMA R25, -R3, R20, R15 ;  /* 0x0000001403197223 */ /* 0x000fe2000000010f */
[-C--:B------:R-:W-:Y:S01]  /*06a0*/  FFMA R19, -RZ, R3.reuse, -R0 ;  /* 0x00000003ff137223 */ /* 0x080fe20000000900 */
[----:B------:R-:W-:Y:S01]  /*06b0*/  FFMA R17, R8, R18, R17 ;  /* 0x0000001208117223 */ /* 0x000fe20000000011 */
[----:B------:R-:W-:Y:S01]  /*06c0*/  FMUL R18, R11, R2 ;  /* 0x000000020b127220 */ /* 0x000fe20000400000 */
[----:B------:R-:W-:Y:S01]  /*06d0*/  FADD R23, R4, R4 ;  /* 0x0000000404177221 */ /* 0x000fe20000000000 */
[----:B------:R-:W-:Y:S01]  /*06e0*/  FFMA R25, R8, R10, R25 ;  /* 0x0000000a08197223 */ /* 0x000fe20000000019 */
[----:B------:R-:W-:Y:S01]  /*06f0*/  FADD R10, R14, R19 ;  /* 0x000000130e0a7221 */ /* 0x000fe20000000000 */
[C---:B------:R-:W-:Y:S01]  /*0700*/  FMUL R20, R13.reuse, R3 ;  /* 0x000000030d147220 */ /* 0x040fe20000400000 */
[----:B------:R-:W-:Y:S01]  /*0710*/  FFMA R19, R13, R0, -R18 ;  /* 0x000000000d137223 */ /* 0x000fe20000000812 */
[-C--:B------:R-:W-:Y:S01]  /*0720*/  FMUL R18, R0, R23.reuse ;  /* 0x0000001700127220 */ /* 0x080fe20000400000 */
[-C--:B------:R-:W-:Y:S01]  /*0730*/  FMUL R4, R3, R23.reuse ;  /* 0x0000001703047220 */ /* 0x080fe20000400000 */
[C---:B------:R-:W-:Y:S01]  /*0740*/  FFMA R21, R9.reuse, R2, -R20 ;  /* 0x0000000209157223 */ /* 0x040fe20000000814 */
[-C--:B------:R-:W-:Y:S01]  /*0750*/  FMUL R22, R9, R0.reuse ;  /* 0x0000000009167220 */ /* 0x080fe20000400000 */
[----:B------:R-:W-:Y:S01]  /*0760*/  FMUL R20, R2, R23 ;  /* 0x0000001702147220 */ /* 0x000fe20000400000 */
[-C--:B------:R-:W-:Y:S01]  /*0770*/  FFMA R18, -R11, R5.reuse, -R18 ;  /* 0x000000050b127223 */ /* 0x080fe20000000912 */
[----:B------:R-:W-:Y:S01]  /*0780*/  FFMA R23, -R9, R5, -R4 ;  /* 0x0000000509177223 */ /* 0x000fe20000000904 */
[----:B------:R-:W-:Y:S01]  /*0790*/  FADD R10, R10, R10 ;  /* 0x0000000a0a0a7221 */ /* 0x000fe20000000000 */
[----:B------:R-:W-:Y:S01]  /*07a0*/  FFMA R4, RZ, R0, R3 ;  /* 0x00000000ff047223 */ /* 0x000fe20000000003 */
[----:B------:R-:W-:Y:S01]  /*07b0*/  FFMA R22, R11, R3, -R22 ;  /* 0x000000030b167223 */ /* 0x000fe20000000816 */
[----:B------:R-:W-:Y:S01]  /*07c0*/  FFMA R27, -R13, R5, -R20 ;  /* 0x000000050d1b7223 */ /* 0x000fe20000000914 */
[----:B------:R-:W-:Y:S01]  /*07d0*/  FFMA R21, R8, R21, R18 ;  /* 0x0000001508157223 */ /* 0x000fe20000000012 */
[----:B------:R-:W-:Y:S01]  /*07e0*/  FFMA R14, RZ, R3, R14 ;  /* 0x00000003ff0e7223 */ /* 0x000fe2000000000e */
[----:B------:R-:W-:Y:S01]  /*07f0*/  FFMA R18, -R0, R10, R5 ;  /* 0x0000000a00127223 */ /* 0x000fe20000000105 */
[C---:B------:R-:W-:Y:S01]  /*0800*/  FFMA R19, R8.reuse, R19, R23 ;  /* 0x0000001308137223 */ /* 0x040fe20000000017 */
[----:B------:R-:W-:Y:S01]  /*0810*/  FFMA R20, RZ, R2, R4 ;  /* 0x00000002ff147223 */ /* 0x000fe20000000004 */
[----:B------:R-:W-:Y:S01]  /*0820*/  FFMA R23, R8, R22, R27 ;  /* 0x0000001608177223 */ /* 0x000fe2000000001b */
[-C--:B------:R-:W-:Y:S01]  /*0830*/  FFMA R22, RZ, R3.reuse, -R2 ;  /* 0x00000003ff167223 */ /* 0x080fe20000000802 */
[----:B------:R-:W-:Y:S01]  /*0840*/  FFMA R27, -R0, R12, R15 ;  /* 0x0000000c001b7223 */ /* 0x000fe2000000010f */
[----:B------:R-:W-:Y:S01]  /*0850*/  FFMA R18, R8, R14, R18 ;  /* 0x0000000e08127223 */ /* 0x000fe20000000012 */
[----:B------:R-:W-:Y:S01]  /*0860*/  FMUL R4, RZ, R2 ;  /* 0x00000002ff047220 */ /* 0x000fe20000400000 */
[----:B------:R-:W-:Y:S01]  /*0870*/  FADD R14, R20, R20 ;  /* 0x00000014140e7221 */ /* 0x000fe20000000000 */
[----:B------:R-:W-:Y:S01]  /*0880*/  FFMA R22, R8, R22, R27 ;  /* 0x0000001608167223 */ /* 0x000fe2000000001b */
[----:B------:R-:W-:Y:S01]  /*0890*/  FFMA R27, -R2, R12, R15 ;  /* 0x0000000c021b7223 */ /* 0x000fe2000000010f */
[----:B------:R-:W-:Y:S01]  /*08a0*/  FFMA R24, RZ, R0, -R4 ;  /* 0x00000000ff187223 */ /* 0x000fe20000000804 */
[----:B------:R-:W-:Y:S01]  /*08b0*/  FFMA R20, R3, R14, R5 ;  /* 0x0000000e03147223 */ /* 0x000fe20000000005 */
[----:B------:R-:W-:-:S03]  /*08c0*/  FFMA R12, -RZ, R3, R0 ;  /* 0x00000003ff0c7223 */ /* 0x000fc60000000100 */
[C---:B------:R-:W-:Y:S01]  /*08d0*/  FFMA R28, R8.reuse, R24, R20 ;  /* 0x00000018081c7223 */ /* 0x040fe20000000014 */
[C---:B------:R-:W-:Y:S01]  /*08e0*/  FFMA R12, R8.reuse, R12, R27 ;  /* 0x0000000c080c7223 */ /* 0x040fe2000000001b */
[--C-:B------:R-:W-:Y:S01]  /*08f0*/  FFMA R20, -RZ, R0, R2.reuse ;  /* 0x00000000ff147223 */ /* 0x100fe20000000102 */
[----:B------:R-:W-:Y:S01]  /*0900*/  FFMA R27, -R3, R10, R15 ;  /* 0x0000000a031b7223 */ /* 0x000fe2000000010f */
[----:B------:R0:W-:Y:S03]  /*0910*/  STG.E desc[UR4][R6.64], R29 ;  /* 0x0000001d06007986 */ /* 0x0001e6000c101904 */
[----:B------:R-:W-:Y:S01]  /*0920*/  FFMA R27, R8, R20, R27 ;  /* 0x00000014081b7223 */ /* 0x000fe2000000001b */
[----:B------:R-:W-:Y:S01]  /*0930*/  FMUL R20, RZ, R0 ;  /* 0x00000000ff147220 */ /* 0x000fe20000400000 */
[----:B------:R1:W-:Y:S01]  /*0940*/  STG.E desc[UR4][R6.64+0x8], R12 ;  /* 0x0000080c06007986 */ /* 0x0003e2000c101904 */
[-C--:B------:R-:W-:Y:S01]  /*0950*/  FFMA R26, -RZ, R3.reuse, R2 ;  /* 0x00000003ff1a7223 */ /* 0x080fe20000000102 */
[----:B0-----:R-:W-:-:S04]  /*0960*/  FFMA R29, RZ, R3, R0 ;  /* 0x00000003ff1d7223 */ /* 0x001fc80000000000 */
[----:B------:R-:W-:Y:S01]  /*0970*/  FADD R24, R4, R29 ;  /* 0x0000001d04187221 */ /* 0x000fe20000000000 */
[----:B------:R-:W-:Y:S01]  /*0980*/  FFMA R29, R0, R14, R15 ;  /* 0x0000000e001d7223 */ /* 0x000fe2000000000f */
[----:B-1----:R-:W-:Y:S01]  /*0990*/  FFMA R12, RZ, R3, R20 ;  /* 0x00000003ff0c7223 */ /* 0x002fe20000000014 */
[----:B------:R0:W-:Y:S01]  /*09a0*/  STG.E desc[UR4][R6.64+0x28], R16 ;  /* 0x0000281006007986 */ /* 0x0001e2000c101904 */
[----:B------:R-:W-:-:S03]  /*09b0*/  FADD R24, R24, R24 ;  /* 0x0000001818187221 */ /* 0x000fc60000000000 */
[----:B------:R1:W-:Y:S01]  /*09c0*/  STG.E desc[UR4][R6.64+0x14], R18 ;  /* 0x0000141206007986 */ /* 0x0003e2000c101904 */
[----:B0-----:R-:W-:Y:S01]  /*09d0*/  FFMA R16, R8, R26, R29 ;  /* 0x0000001a08107223 */ /* 0x001fe2000000001d */
[----:B------:R-:W-:Y:S01]  /*09e0*/  FADD R26, R2, R12 ;  /* 0x0000000c021a7221 */ /* 0x000fe20000000000 */
[--C-:B------:R-:W-:Y:S01]  /*09f0*/  FFMA R29, R3, R24, R15.reuse ;  /* 0x00000018031d7223 */ /* 0x100fe2000000000f */
[----:B-1----:R-:W-:Y:S02]  /*0a00*/  FFMA R18, RZ, R0, -R2 ;  /* 0x00000000ff127223 */ /* 0x002fe40000000802 */
[----:B------:R-:W-:Y:S01]  /*0a10*/  FADD R12, R26, R26 ;  /* 0x0000001a1a0c7221 */ /* 0x000fe20000000000 */
[----:B------:R-:W-:Y:S01]  /*0a20*/  FFMA R10, -R2, R10, R15 ;  /* 0x0000000a020a7223 */ /* 0x000fe2000000010f */
[----:B------:R-:W-:Y:S01]  /*0a30*/  FFMA R29, R8, R18, R29 ;  /* 0x00000012081d7223 */ /* 0x000fe2000000001d */
[--C-:B------:R-:W-:Y:S01]  /*0a40*/  FFMA R18, R0, R24, R5.reuse ;  /* 0x0000001800127223 */ /* 0x100fe20000000005 */
[C---:B------:R-:W-:Y:S01]  /*0a50*/  FFMA R5, R2.reuse, R12, R5 ;  /* 0x0000000c02057223 */ /* 0x040fe20000000005 */
[C-C-:B------:R-:W-:Y:S01]  /*0a60*/  FFMA R14, R2.reuse, R14, R15.reuse ;  /* 0x0000000e020e7223 */ /* 0x140fe2000000000f */
[----:B------:R-:W-:Y:S01]  /*0a70*/  FFMA R24, R2, R24, R15 ;  /* 0x0000001802187223 */ /* 0x000fe2000000000f */
[----:B------:R-:W-:-:S04]  /*0a80*/  FFMA R2, RZ, R0, -R3 ;  /* 0x00000000ff027223 */ /* 0x000fc80000000803 */
[----:B------:R-:W-:Y:S01]  /*0a90*/  FFMA R2, R8, R2, R10 ;  /* 0x0000000208027223 */ /* 0x000fe2000000000a */
[----:B------:R-:W-:-:S04]  /*0aa0*/  FFMA R10, RZ, R3, -R0 ;  /* 0x00000003ff0a7223 */ /* 0x000fc80000000800 */
[----:B------:R-:W-:Y:S01]  /*0ab0*/  FFMA R14, R8, R10, R14 ;  /* 0x0000000a080e7223 */ /* 0x000fe2000000000e */
[----:B------:R-:W-:-:S04]  /*0ac0*/  FFMA R10, -RZ, R0, R3 ;  /* 0x00000000ff0a7223 */ /* 0x000fc80000000103 */
[----:B------:R-:W-:Y:S01]  /*0ad0*/  FFMA R24, R8, R10, R24 ;  /* 0x0000000a08187223 */ /* 0x000fe20000000018 */
[CCC-:B------:R-:W-:Y:S01]  /*0ae0*/  FFMA R10, R3.reuse, R12.reuse, R15.reuse ;  /* 0x0000000c030a7223 */ /* 0x1c0fe2000000000f */
[C---:B------:R-:W-:Y:S01]  /*0af0*/  FFMA R15, R0.reuse, R12, R15 ;  /* 0x0000000c000f7223 */ /* 0x040fe2000000000f */
[-CC-:B------:R-:W-:Y:S01]  /*0b00*/  FFMA R12, -RZ, R3.reuse, R4.reuse ;  /* 0x00000003ff0c7223 */ /* 0x180fe20000000104 */
[----:B------:R-:W-:Y:S01]  /*0b10*/  FADD R0, R0, -R4 ;  /* 0x8000000400007221 */ /* 0x000fe20000000000 */
[----:B------:R-:W-:Y:S01]  /*0b20*/  FFMA R20, RZ, R3, -R20 ;  /* 0x00000003ff147223 */ /* 0x000fe20000000814 */
[----:B------:R-:W-:Y:S01]  /*0b30*/  FADD R4, -R3, R4 ;  /* 0x0000000403047221 */ /* 0x000fe20000000100 */
[C---:B------:R-:W-:Y:S01]  /*0b40*/  FFMA R3, R8.reuse, R12, R18 ;  /* 0x0000000c08037223 */ /* 0x040fe20000000012 */
[----:B------:R0:W-:Y:S01]  /*0b50*/  STG.E desc[UR4][R6.64+0x20], R25 ;  /* 0x0000201906007986 */ /* 0x0001e2000c101904 */
[----:B------:R-:W-:Y:S02]  /*0b60*/  HFMA2 R12, -RZ, RZ, 1.875, 0 ;  /* 0x3f800000ff0c7431 */ /* 0x000fe400000001ff */
[C---:B------:R-:W-:Y:S01]  /*0b70*/  FFMA R15, R8.reuse, R4, R15 ;  /* 0x00000004080f7223 */ /* 0x040fe2000000000f */
[----:B------:R-:W-:Y:S01]  /*0b80*/  STG.E desc[UR4][R6.64+0x40], R28 ;  /* 0x0000401c06007986 */ /* 0x000fe2000c101904 */
[C---:B0-----:R-:W-:Y:S01]  /*0b90*/  FFMA R25, R8.reuse, R20, R5 ;  /* 0x0000001408197223 */ /* 0x041fe20000000005 */
[----:B------:R-:W-:-:S02]  /*0ba0*/  FFMA R5, R8, R0, R10 ;  /* 0x0000000008057223 */ /* 0x000fc4000000000a */
[----:B------:R-:W-:Y:S04]  /*0bb0*/  STG.E desc[UR4][R6.64+0x4], R22 ;  /* 0x0000041606007986 */ /* 0x000fe8000c101904 */
        /* <DEDUP_REMOVED lines=18> */
[----:B------:R-:W-:Y:S04]  /*0ce0*/  STG.E desc[UR4][R6.64+0xc], RZ ;  /* 0x00000cff06007986 */ /* 0x000fe8000c101904 */
[----:B------:R-:W-:Y:S04]  /*0cf0*/  STG.E desc[UR4][R6.64+0x1c], RZ ;  /* 0x00001cff06007986 */ /* 0x000fe8000c101904 */
[----:B------:R-:W-:Y:S04]  /*0d00*/  STG.E desc[UR4][R6.64+0x2c], RZ ;  /* 0x00002cff06007986 */ /* 0x000fe8000c101904 */
[----:B------:R-:W-:Y:S04]  /*0d10*/  STG.E desc[UR4][R6.64+0x4c], RZ ;  /* 0x00004cff06007986 */ /* 0x000fe8000c101904 */
[----:B------:R-:W-:Y:S04]  /*0d20*/  STG.E desc[UR4][R6.64+0x5c], RZ ;  /* 0x00005cff06007986 */ /* 0x000fe8000c101904 */
[----:B------:R-:W-:Y:S04]  /*0d30*/  STG.E desc[UR4][R6.64+0x6c], RZ ;  /* 0x00006cff06007986 */ /* 0x000fe8000c101904 */
[----:B------:R-:W-:Y:S01]  /*0d40*/  STG.E desc[UR4][R6.64+0x38], R23 ;  /* 0x0000381706007986 */ /* 0x000fe2000c101904 */
[----:B------:R-:W-:Y:S05]  /*0d50*/  EXIT ;  /* 0x000000000000794d */ /* 0x000fea0003800000 */
.L_x_0:
[----:B------:R-:W-:-:S00]  /*0d60*/  BRA `(.L_x_0) ;  /* 0xfffffffc00fc7947 */ /* 0x000fc0000383ffff */
[----:B------:R-:W-:-:S00]  /*0d70*/  NOP ;  /* 0x0000000000007918 */ /* 0x000fc00000000000 */
        /* <DEDUP_REMOVED lines=8> */
.L_x_2:


//--------------------- .text._Z26transform_sapien_to_renderPrPfPiS2_S_S_S2_S_ii --------------------------
	.section	.text._Z26transform_sapien_to_renderPrPfPiS2_S_S_S2_S_ii,"ax",@progbits
	.align	128
        .global         _Z26transform_sapien_to_renderPrPfPiS2_S_S_S2_S_ii
        .type           _Z26transform_sapien_to_renderPrPfPiS2_S_S_S2_S_ii,@function
        .size           _Z26transform_sapien_to_renderPrPfPiS2_S_S_S2_S_ii,(.L_x_3 - _Z26transform_sapien_to_renderPrPfPiS2_S_S_S2_S_ii)
        .other          _Z26transform_sapien_to_renderPrPfPiS2_S_S_S2_S_ii,@"STO_CUDA_ENTRY STV_DEFAULT"
_Z26transform_sapien_to_renderPrPfPiS2_S_S_S2_S_ii:
.text._Z26transform_sapien_to_renderPrPfPiS2_S_S_S2_S_ii:
        /* <DEDUP_REMOVED lines=13> */
[----:B0-----:R-:W-:-:S07]  /*00d0*/  IMAD.WIDE R2, R25, 0x4, R2 ;  /* 0x0000000419027825 */ /* 0x001fce00078e0202 */
[----:B------:R-:W0:Y:S01]  /*00e0*/  LDC.64 R22, c[0x0][0x398] ;  /* 0x0000e600ff167b82 */ /* 0x000e220000000a00 */
[----:B-1----:R-:W2:Y:S01]  /*00f0*/  LDG.E.CONSTANT R2, desc[UR4][R2.64] ;  /* 0x0000000402027981 */ /* 0x002ea2000c1e9900 */
[----:B---3--:R-:W-:-:S05]  /*0100*/  IMAD.WIDE R4, R25, 0x4, R4 ;  /* 0x0000000419047825 */ /* 0x008fca00078e0204 */
[----:B------:R1:W3:Y:S01]  /*0110*/  LDG.E.CONSTANT R27, desc[UR4][R4.64] ;  /* 0x00000004041b7981 */ /* 0x0002e2000c1e9900 */
[----:B------:R-:W-:Y:S01]  /*0120*/  LEA R7, R25, -R25, 0x3 ;  /* 0x8000001919077211 */ /* 0x000fe200078e18ff */
[----:B-1----:R-:W3:Y:S04]  /*0130*/  LDC.64 R4, c[0x0][0x380] ;  /* 0x0000e000ff047b82 */ /* 0x002ee80000000a00 */
[----:B0-----:R-:W-:-:S05]  /*0140*/  IMAD.WIDE R22, R7, 0x4, R22 ;  /* 0x0000000407167825 */ /* 0x001fca00078e0216 */
[----:B------:R-:W5:Y:S01]  /*0150*/  LDG.E.CONSTANT R13, desc[UR4][R22.64+0x4] ;  /* 0x00000404160d7981 */ /* 0x000f62000c1e9900 */
[----:B------:R-:W0:Y:S03]  /*0160*/  LDC.64 R6, c[0x0][0x390] ;  /* 0x0000e400ff067b82 */ /* 0x000e260000000a00 */
[----:B------:R-:W5:Y:S04]  /*0170*/  LDG.E.CONSTANT R15, desc[UR4][R22.64] ;  /* 0x00000004160f7981 */ /* 0x000f68000c1e9900 */
[----:B------:R-:W5:Y:S04]  /*0180*/  LDG.E.CONSTANT R17, desc[UR4][R22.64+0x8] ;  /* 0x0000080416117981 */ /* 0x000f68000c1e9900 */
[----:B------:R-:W5:Y:S04]  /*0190*/  LDG.E.CONSTANT R19, desc[UR4][R22.64+0xc] ;  /* 0x00000c0416137981 */ /* 0x000f68000c1e9900 */
[----:B------:R-:W5:Y:S04]  /*01a0*/  LDG.E.CONSTANT R21, desc[UR4][R22.64+0x14] ;  /* 0x0000140416157981 */ /* 0x000f68000c1e9900 */
[----:B------:R-:W5:Y:S01]  /*01b0*/  LDG.E.CONSTANT R11, desc[UR4][R22.64+0x18] ;  /* 0x00001804160b7981 */ /* 0x000f62000c1e9900 */
[C---:B0-----:R-:W-:Y:S01]  /*01c0*/  IMAD.WIDE R6, R25.reuse, 0x4, R6 ;  /* 0x0000000419067825 */ /* 0x041fe200078e0206 */
[----:B------:R-:W-:-:S05]  /*01d0*/  LEA R25, R25, R25, 0x1 ;  /* 0x0000001919197211 */ /* 0x000fca00078e08ff */
[----:B------:R-:W5:Y:S01]  /*01e0*/  LDG.E.CONSTANT R6, desc[UR4][R6.64] ;  /* 0x0000000406067981 */ /* 0x000f62000c1e9900 */
[----:B--2---:R-:W-:Y:S02]  /*01f0*/  IMAD R9, R2, UR6, RZ ;  /* 0x0000000602097c24 */ /* 0x004fe4000f8e02ff */
[----:B------:R-:W0:Y:S02]  /*0200*/  LDC.64 R2, c[0x0][0x3a0] ;  /* 0x0000e800ff027b82 */ /* 0x000e240000000a00 */
[----:B----4-:R-:W-:Y:S02]  /*0210*/  IMAD.WIDE R28, R9, 0x4, R28 ;  /* 0x00000004091c7825 */ /* 0x010fe400078e021c */
[----:B------:R-:W2:Y:S04]  /*0220*/  LDG.E.CONSTANT R9, desc[UR4][R22.64+0x10] ;  /* 0x0000100416097981 */ /* 0x000ea8000c1e9900 */
[----:B------:R-:W4:Y:S04]  /*0230*/  LDG.E.CONSTANT R8, desc[UR4][R28.64+0x14] ;  /* 0x000014041c087981 */ /* 0x000f28000c1e9900 */
[----:B------:R-:W2:Y:S04]  /*0240*/  LDG.E.CONSTANT R12, desc[UR4][R28.64+0x10] ;  /* 0x000010041c0c7981 */ /* 0x000ea8000c1e9900 */
[----:B------:R-:W2:Y:S04]  /*0250*/  LDG.E.CONSTANT R10, desc[UR4][R28.64+0x18] ;  /* 0x000018041c0a7981 */ /* 0x000ea8000c1e9900 */
[----:B------:R-:W2:Y:S04]  /*0260*/  LDG.E.CONSTANT R0, desc[UR4][R28.64+0xc] ;  /* 0x00000c041c007981 */ /* 0x000ea8000c1e9900 */
[----:B------:R-:W2:Y:S04]  /*0270*/  LDG.E.CONSTANT R16, desc[UR4][R28.64+0x4] ;  /* 0x000004041c107981 */ /* 0x000ea8000c1e9900 */
[----:B------:R-:W2:Y:S01]  /*0280*/  LDG.E.CONSTANT R14, desc[UR4][R28.64] ;  /* 0x000000041c0e7981 */ /* 0x000ea2000c1e9900 */
[----:B---3--:R-:W-:-:S03]  /*0290*/  IMAD.WIDE R4, R27, 0x8, R4 ;  /* 0x000000081b047825 */ /* 0x008fc600078e0204 */
[----:B------:R5:W3:Y:S04]  /*02a0*/  LDG.E.CONSTANT R18, desc[UR4][R28.64+0x8] ;  /* 0x000008041c127981 */ /* 0x000ae8000c1e9900 */
[----:B------:R-:W3:Y:S01]  /*02b0*/  LDG.E.64.CONSTANT R4, desc[UR4][R4.64] ;  /* 0x0000000404047981 */ /* 0x000ee2000c1e9b00 */
[----:B0-----:R-:W-:-:S05]  /*02c0*/  IMAD.WIDE R2, R25, 0x4, R2 ;  /* 0x0000000419027825 */ /* 0x001fca00078e0202 */
[----:B------:R-:W3:Y:S04]  /*02d0*/  LDG.E.CONSTANT R23, desc[UR4][R2.64+0x8] ;  /* 0x0000080402177981 */ /* 0x000ee8000c1e9900 */
[----:B------:R-:W3:Y:S04]  /*02e0*/  LDG.E.CONSTANT R20, desc[UR4][R2.64] ;  /* 0x0000000402147981 */ /* 0x000ee8000c1e9900 */
[----:B------:R0:W3:Y:S01]  /*02f0*/  LDG.E.CONSTANT R22, desc[UR4][R2.64+0x4] ;  /* 0x0000040402167981 */ /* 0x0000e2000c1e9900 */
[----:B-----5:R-:W-:Y:S01]  /*0300*/  SHF.L.U32 R29, R6, 0x4, RZ ;  /* 0x00000004061d7819 */ /* 0x020fe200000006ff */
[-C--:B----4-:R-:W-:Y:S01]  /*0310*/  FMUL R25, R8, R8.reuse ;  /* 0x0000000808197220 */ /* 0x090fe20000400000 */
[----:B------:R-:W-:-:S03]  /*0320*/  FMUL R24, R13, R8 ;  /* 0x000000080d187220 */ /* 0x000fc60000400000 */
[-C--:B--2---:R-:W-:Y:S01]  /*0330*/  FFMA R25, R12, R12.reuse, R25 ;  /* 0x0000000c0c197223 */ /* 0x084fe20000000019 */
[C---:B------:R-:W-:Y:S01]  /*0340*/  FFMA R24, R15.reuse, R12, R24 ;  /* 0x0000000c0f187223 */ /* 0x040fe20000000018 */
[----:B------:R-:W-:Y:S02]  /*0350*/  FMUL R26, R15, R8 ;  /* 0x000000080f1a7220 */ /* 0x000fe40000400000 */
[-C--:B------:R-:W-:Y:S01]  /*0360*/  FFMA R27, R10, R10.reuse, R25 ;  /* 0x0000000a0a1b7223 */ /* 0x080fe20000000019 */
[C---:B------:R-:W-:Y:S01]  /*0370*/  FFMA R25, R17.reuse, R10, R24 ;  /* 0x0000000a11197223 */ /* 0x040fe20000000018 */
[-C--:B------:R-:W-:Y:S01]  /*0380*/  FMUL R28, R17, R12.reuse ;  /* 0x0000000c111c7220 */ /* 0x080fe20000400000 */
[C---:B------:R-:W-:Y:S01]  /*0390*/  FFMA R7, R13.reuse, R12, -R26 ;  /* 0x0000000c0d077223 */ /* 0x040fe2000000081a */
[----:B------:R-:W-:Y:S01]  /*03a0*/  FFMA R24, R0, R0, -R27 ;  /* 0x0000000000187223 */ /* 0x000fe2000000081b */
[-C--:B------:R-:W-:Y:S01]  /*03b0*/  FMUL R26, R13, R10.reuse ;  /* 0x0000000a0d1a7220 */ /* 0x080fe20000400000 */
[----:B0-----:R-:W-:Y:S01]  /*03c0*/  FADD R3, R25, R25 ;  /* 0x0000001919037221 */ /* 0x001fe20000000000 */
[C---:B------:R-:W-:Y:S01]  /*03d0*/  FFMA R2, R15.reuse, R10, -R28 ;  /* 0x0000000a0f027223 */ /* 0x040fe2000000081c */
[-C--:B------:R-:W-:Y:S01]  /*03e0*/  FMUL R25, R15, R24.reuse ;  /* 0x000000180f197220 */ /* 0x080fe20000400000 */
[----:B------:R-:W-:Y:S01]  /*03f0*/  FMUL R13, R13, R24 ;  /* 0x000000180d0d7220 */ /* 0x000fe20000400000 */
[C---:B------:R-:W-:Y:S01]  /*0400*/  FFMA R15, R17.reuse, R8, -R26 ;  /* 0x00000008110f7223 */ /* 0x040fe2000000081a */
[----:B------:R-:W-:Y:S01]  /*0410*/  FMUL R17, R17, R24 ;  /* 0x0000001811117220 */ /* 0x000fe20000400000 */
[-C--:B------:R-:W-:Y:S01]  /*0420*/  FFMA R24, R12, R3.reuse, R25 ;  /* 0x000000030c187223 */ /* 0x080fe20000000019 */
[----:B------:R-:W-:Y:S01]  /*0430*/  FADD R25, R0, R0 ;  /* 0x0000000000197221 */ /* 0x000fe20000000000 */
[-C--:B------:R-:W-:Y:S01]  /*0440*/  FFMA R13, R8, R3.reuse, R13 ;  /* 0x00000003080d7223 */ /* 0x080fe2000000000d */
[----:B------:R-:W-:-:S03]  /*0450*/  FFMA R26, R10, R3, R17 ;  /* 0x000000030a1a7223 */ /* 0x000fc60000000011 */
[C---:B------:R-:W-:Y:S01]  /*0460*/  FFMA R13, R25.reuse, R2, R13 ;  /* 0x00000002190d7223 */ /* 0x040fe2000000000d */
[----:B------:R-:W-:-:S03]  /*0470*/  FFMA R15, R25, R15, R24 ;  /* 0x0000000f190f7223 */ /* 0x000fc60000000018 */
[----:B------:R-:W-:Y:S01]  /*0480*/  FADD R13, R16, R13 ;  /* 0x0000000d100d7221 */ /* 0x000fe20000000000 */
[----:B------:R-:W-:Y:S01]  /*0490*/  FMUL R16, R19, R8 ;  /* 0x0000000813107220 */ /* 0x000fe20000400000 */
[----:B------:R-:W-:Y:S01]  /*04a0*/  FFMA R25, R25, R7, R26 ;  /* 0x0000000719197223 */ /* 0x000fe2000000001a */
[----:B------:R-:W-:Y:S01]  /*04b0*/  FADD R7, R14, R15 ;  /* 0x0000000f0e077221 */ /* 0x000fe20000000000 */
[-C--:B------:R-:W-:Y:S01]  /*04c0*/  FMUL R2, R9, R12.reuse ;  /* 0x0000000c09027220 */ /* 0x080fe20000400000 */
[----:B------:R-:W-:Y:S01]  /*04d0*/  FMUL R14, R19, R12 ;  /* 0x0000000c130e7220 */ /* 0x000fe20000400000 */
[----:B------:R-:W-:Y:S01]  /*04e0*/  FFMA R17, R21, R0, R16 ;  /* 0x0000000015117223 */ /* 0x000fe20000000010 */
[C---:B------:R-:W-:Y:S01]  /*04f0*/  FMUL R16, R19.reuse, R10 ;  /* 0x0000000a13107220 */ /* 0x040fe20000400000 */
[-C--:B------:R-:W-:Y:S01]  /*0500*/  FFMA R2, R19, R0.reuse, -R2 ;  /* 0x0000000013027223 */ /* 0x080fe20000000802 */
[C---:B------:R-:W-:Y:S01]  /*0510*/  FFMA R3, R9.reuse, R0, R14 ;  /* 0x0000000009037223 */ /* 0x040fe2000000000e */
[----:B------:R-:W-:Y:S01]  /*0520*/  FFMA R17, R9, R10, R17 ;  /* 0x0000000a09117223 */ /* 0x000fe20000000011 */
[----:B------:R-:W-:Y:S01]  /*0530*/  FFMA R16, R11, R0, R16 ;  /* 0x000000000b107223 */ /* 0x000fe20000000010 */
[-C--:B------:R-:W-:Y:S01]  /*0540*/  FFMA R2, -R21, R8.reuse, R2 ;  /* 0x0000000815027223 */ /* 0x080fe20000000102 */
[C---:B------:R-:W-:Y:S01]  /*0550*/  FFMA R3, R11.reuse, R8, R3 ;  /* 0x000000080b037223 */ /* 0x040fe20000000003 */
[-C--:B------:R-:W-:Y:S01]  /*0560*/  FFMA R0, -R11, R12.reuse, R17 ;  /* 0x0000000c0b007223 */ /* 0x080fe20000000111 */
[----:B------:R-:W-:Y:S01]  /*0570*/  FFMA R16, R21, R12, R16 ;  /* 0x0000000c15107223 */ /* 0x000fe20000000010 */
[-C--:B------:R-:W-:Y:S01]  /*0580*/  FFMA R17, -R11, R10.reuse, R2 ;  /* 0x0000000a0b117223 */ /* 0x080fe20000000102 */
[----:B------:R-:W-:Y:S01]  /*0590*/  FFMA R3, -R21, R10, R3 ;  /* 0x0000000a15037223 */ /* 0x000fe20000000103 */
[----:B------:R-:W-:Y:S01]  /*05a0*/  FMUL R2, R0, R0 ;  /* 0x0000000000027220 */ /* 0x000fe20000400000 */
[----:B------:R-:W-:Y:S01]  /*05b0*/  FFMA R9, -R9, R8, R16 ;  /* 0x0000000809097223 */ /* 0x000fe20000000110 */
[----:B------:R-:W-:-:S02]  /*05c0*/  FMUL R8, RZ, R0 ;  /* 0x00000000ff087220 */ /* 0x000fc40000400000 */
[----:B------:R-:W-:Y:S01]  /*05d0*/  FFMA R12, R3, R3, R2 ;  /* 0x00000003030c7223 */ /* 0x000fe20000000002 */
[----:B------:R-:W-:Y:S01]  /*05e0*/  FFMA R10, RZ, R0, R3 ;  /* 0x00000000ff0a7223 */ /* 0x000fe20000000003 */
[----:B------:R-:W-:Y:S01]  /*05f0*/  FMUL R2, RZ, R9 ;  /* 0x00000009ff027220 */ /* 0x000fe20000400000 */
[-C--:B------:R-:W-:Y:S01]  /*0600*/  FFMA R11, RZ, R3.reuse, R0 ;  /* 0x00000003ff0b7223 */ /* 0x080fe20000000000 */
[----:B------:R-:W-:Y:S01]  /*0610*/  FFMA R14, RZ, R3, R8 ;  /* 0x00000003ff0e7223 */ /* 0x000fe20000000008 */
[CC--:B------:R-:W-:Y:S01]  /*0620*/  FFMA R12, R9.reuse, R9.reuse, R12 ;  /* 0x00000009090c7223 */ /* 0x0c0fe2000000000c */
[----:B------:R-:W-:Y:S01]  /*0630*/  FFMA R10, RZ, R9, R10 ;  /* 0x00000009ff0a7223 */ /* 0x000fe2000000000a */
[----:B------:R-:W-:Y:S01]  /*0640*/  FADD R11, R2, R11 ;  /* 0x0000000b020b7221 */ /* 0x000fe20000000000 */
[----:B------:R-:W-:Y:S01]  /*0650*/  FADD R14, R9, R14 ;  /* 0x0000000e090e7221 */ /* 0x000fe20000000000 */
[----:B------:R-:W-:Y:S01]  /*0660*/  FFMA R12, R17, R17, -R12 ;  /* 0x00000011110c7223 */ /* 0x000fe2000000080c */
[----:B---3--:R-:W-:Y:S01]  /*0670*/  FADD R15, R18, R25 ;  /* 0x00000019120f7221 */ /* 0x008fe20000000000 */
[----:B------:R-:W-:Y:S01]  /*0680*/  FADD R18, R10, R10 ;  /* 0x0000000a0a127221 */ /* 0x000fe20000000000 */
[----:B------:R-:W-:Y:S01]  /*0690*/  FADD R19, R11, R11 ;  /* 0x0000000b0b137221 */ /* 0x000fe20000000000 */
[----:B------:R-:W-:Y:S01]  /*06a0*/  FADD R21, R14, R14 ;  /* 0x0000000e0e157221 */ /* 0x000fe20000000000 */
[----:B------:R-:W-:Y:S01]  /*06b0*/  FMUL R16, RZ, R12 ;  /* 0x0000000cff107220 */ /* 0x000fe20000400000 */
[-CC-:B------:R-:W-:Y:S01]  /*06c0*/  FFMA R28, R3, R18.reuse, R12.reuse ;  /* 0x00000012031c7223 */ /* 0x180fe2000000000c */
[C-C-:B------:R-:W-:Y:S01]  /*06d0*/  FFMA R26, R0.reuse, R19, R12.reuse ;  /* 0x00000013001a7223 */ /* 0x140fe2000000000c */
[C---:B------:R-:W-:Y:S01]  /*06e0*/  FFMA R10, R9.reuse, R21, R12 ;  /* 0x00000015090a7223 */ /* 0x040fe2000000000c */
[CCC-:B------:R-:W-:Y:S01]  /*06f0*/  FFMA R24, R0.reuse, R18.reuse, R16.reuse ;  /* 0x0000001200187223 */ /* 0x1c0fe20000000010 */
[--C-:B------:R-:W-:Y:S01]  /*0700*/  FFMA R18, R9, R18, R16.reuse ;  /* 0x0000001209127223 */ /* 0x100fe20000000010 */
[-CC-:B------:R-:W-:Y:S01]  /*0710*/  FFMA R11, R3, R19.reuse, R16.reuse ;  /* 0x00000013030b7223 */ /* 0x180fe20000000010 */
[--C-:B------:R-:W-:Y:S01]  /*0720*/  FFMA R12, R9, R19, R16.reuse ;  /* 0x00000013090c7223 */ /* 0x100fe20000000010 */
[-CC-:B------:R-:W-:Y:S01]  /*0730*/  FFMA R14, R3, R21.reuse, R16.reuse ;  /* 0x00000015030e7223 */ /* 0x180fe20000000010 */
[----:B------:R-:W-:Y:S01]  /*0740*/  FFMA R16, R0, R21, R16 ;  /* 0x0000001500107223 */ /* 0x000fe20000000010 */
[----:B------:R-:W-:Y:S01]  /*0750*/  FFMA R25, -RZ, R3, R9 ;  /* 0x00000003ff197223 */ /* 0x000fe20000000109 */
[----:B------:R-:W-:-:S04]  /*0760*/  IMAD.WIDE R4, R29, 0x4, R4 ;  /* 0x000000041d047825 */ /* 0x000fc800078e0204 */
[-C--:B------:R-:W-:Y:S01]  /*0770*/  FFMA R6, RZ, R0.reuse, -R9 ;  /* 0x00000000ff067223 */ /* 0x080fe20000000809 */
[----:B------:R-:W-:Y:S01]  /*0780*/  FADD R17, R17, R17 ;  /* 0x0000001111117221 */ /* 0x000fe20000000000 */
[-C--:B------:R-:W-:Y:S01]  /*0790*/  FFMA R21, -RZ, R3.reuse, R2 ;  /* 0x00000003ff157223 */ /* 0x080fe20000000102 */
[-C--:B------:R-:W-:Y:S01]  /*07a0*/  FFMA R27, RZ, R3.reuse, -R0 ;  /* 0x00000003ff1b7223 */ /* 0x080fe20000000800 */
[----:B------:R-:W-:Y:S01]  /*07b0*/  FFMA R8, RZ, R3, -R8 ;  /* 0x00000003ff087223 */ /* 0x000fe20000000808 */
[-C--:B------:R-:W-:Y:S01]  /*07c0*/  FFMA R9, -RZ, R0.reuse, R3 ;  /* 0x00000000ff097223 */ /* 0x080fe20000000103 */
[--C-:B------:R-:W-:Y:S01]  /*07d0*/  FADD R29, R0, -R2.reuse ;  /* 0x80000002001d7221 */ /* 0x100fe20000000000 */
[--C-:B------:R-:W-:Y:S01]  /*07e0*/  FFMA R19, RZ, R0, -R2.reuse ;  /* 0x00000000ff137223 */ /* 0x100fe20000000802 */
[----:B------:R-:W-:Y:S01]  /*07f0*/  FADD R3, -R3, R2 ;  /* 0x0000000203037221 */ /* 0x000fe20000000100 */
[C---:B------:R-:W-:Y:S01]  /*0800*/  FFMA R10, R17.reuse, R8, R10 ;  /* 0x00000008110a7223 */ /* 0x040fe2000000000a */
[C---:B------:R-:W-:Y:S01]  /*0810*/  FFMA R14, R17.reuse, R29, R14 ;  /* 0x0000001d110e7223 */ /* 0x040fe2000000000e */
[C---:B------:R-:W-:Y:S01]  /*0820*/  FFMA R19, R17.reuse, R19, R28 ;  /* 0x0000001311137223 */ /* 0x040fe2000000001c */
[C---:B------:R-:W-:Y:S01]  /*0830*/  FFMA R21, R17.reuse, R21, R26 ;  /* 0x0000001511157223 */ /* 0x040fe2000000001a */
[C---:B------:R-:W-:Y:S01]  /*0840*/  FFMA R25, R17.reuse, R25, R24 ;  /* 0x0000001911197223 */ /* 0x040fe20000000018 */
[C---:B------:R-:W-:Y:S01]  /*0850*/  FFMA R27, R17.reuse, R27, R18 ;  /* 0x0000001b111b7223 */ /* 0x040fe20000000012 */
[C---:B------:R-:W-:Y:S01]  /*0860*/  FFMA R11, R17.reuse, R6, R11 ;  /* 0x00000006110b7223 */ /* 0x040fe2000000000b */
[C---:B------:R-:W-:Y:S01]  /*0870*/  FFMA R9, R17.reuse, R9, R12 ;  /* 0x0000000911097223 */ /* 0x040fe2000000000c */
[----:B------:R-:W-:Y:S01]  /*0880*/  FFMA R16, R17, R3, R16 ;  /* 0x0000000311107223 */ /* 0x000fe20000000010 */
[----:B------:R-:W-:Y:S01]  /*0890*/  HFMA2 R0, -RZ, RZ, 1.875, 0 ;  /* 0x3f800000ff007431 */ /* 0x000fe200000001ff */
[----:B------:R0:W-:Y:S01]  /*08a0*/  STG.E desc[UR4][R4.64+0x30], R7 ;  /* 0x0000300704007986 */ /* 0x0001e2000c101904 */
[C---:B------:R-:W-:Y:S01]  /*08b0*/  FMUL R3, R23.reuse, R14 ;  /* 0x0000000e17037220 */ /* 0x040fe20000400000 */
[C---:B------:R-:W-:Y:S01]  /*08c0*/  FMUL R19, R20.reuse, R19 ;  /* 0x0000001314137220 */ /* 0x040fe20000400000 */
[C---:B------:R-:W-:Y:S01]  /*08d0*/  FMUL R25, R20.reuse, R25 ;  /* 0x0000001914197220 */ /* 0x040fe20000400000 */
[----:B------:R-:W-:Y:S01]  /*08e0*/  FMUL R27, R20, R27 ;  /* 0x0000001b141b7220 */ /* 0x000fe20000400000 */
[C---:B------:R-:W-:Y:S01]  /*08f0*/  FMUL R21, R22.reuse, R21 ;  /* 0x0000001516157220 */ /* 0x040fe20000400000 */
[C---:B------:R-:W-:Y:S01]  /*0900*/  FMUL R11, R22.reuse, R11 ;  /* 0x0000000b160b7220 */ /* 0x040fe20000400000 */
[----:B------:R-:W-:Y:S01]  /*0910*/  FMUL R9, R22, R9 ;  /* 0x0000000916097220 */ /* 0x000fe20000400000 */
[C---:B0-----:R-:W-:Y:S01]  /*0920*/  FMUL R7, R23.reuse, R10 ;  /* 0x0000000a17077220 */ /* 0x041fe20000400000 */
[----:B------:R-:W-:Y:S01]  /*0930*/  FMUL R23, R23, R16 ;  /* 0x0000001017177220 */ /* 0x000fe20000400000 */
        /* <DEDUP_REMOVED lines=14> */
[----:B------:R-:W-:Y:S01]  /*0a20*/  STG.E desc[UR4][R4.64+0x24], R23 ;  /* 0x0000241704007986 */ /* 0x000fe2000c101904 */
[----:B------:R-:W-:Y:S05]  /*0a30*/  EXIT ;  /* 0x000000000000794d */ /* 0x000fea0003800000 */
.L_x_1:
        /* <DEDUP_REMOVED lines=12> */
.L_x_3:


//--------------------- .nv.shared.reserved.0     --------------------------
	.section	.nv.shared.reserved.0,"aw",@nobits
	.weak		__nv_reservedSMEM_offset_0_alias
	.size		__nv_reservedSMEM_offset_0_alias, 0, 64
	.other		__nv_reservedSMEM_offset_0_alias,@"STO_CUDA_RESERVED_SHARED STV_DEFAULT"
__nv_reservedSMEM_offset_0_alias:
	.zero		0
	.zero		64


//--------------------- .nv.constant0._Z37transform_sapien_to_camera_view_modelPrPfS_PiS_ii --------------------------
	.section	.nv.constant0._Z37transform_sapien_to_camera_view_modelPrPfS_PiS_ii,"a",@progbits
	.sectionflags	@""
	.align	4
.nv.constant0._Z37transform_sapien_to_camera_view_modelPrPfS_PiS_ii:
	.zero		936


//--------------------- .nv.constant0._Z26transform_sapien_to_renderPrPfPiS2_S_S_S2_S_ii --------------------------
	.section	.nv.constant0._Z26transform_sapien_to_renderPrPfPiS2_S_S_S2_S_ii,"a",@progbits
	.sectionflags	@""
	.align	4
.nv.constant0._Z26transform_sapien_to_renderPrPfPiS2_S_S_S2_S_ii:
	.zero		960


//--------------------- SYMBOLS --------------------------

	.type		.nv.reservedSmem.offset0,@object
	.size		.nv.reservedSmem.offset0,0x4
